//
// Generated by NVIDIA NVVM Compiler
//
// Compiler Build ID: CL-36424714
// Cuda compilation tools, release 13.0, V13.0.88
// Based on NVVM 20.0.0
//

.version 9.0
.target sm_100
.address_size 64

	// .globl	_Z17convolutionKerneliiiiiiiPfS_S_iiiii

.visible .entry _Z17convolutionKerneliiiiiiiPfS_S_iiiii(
	.param .u32 _Z17convolutionKerneliiiiiiiPfS_S_iiiii_param_0,
	.param .u32 _Z17convolutionKerneliiiiiiiPfS_S_iiiii_param_1,
	.param .u32 _Z17convolutionKerneliiiiiiiPfS_S_iiiii_param_2,
	.param .u32 _Z17convolutionKerneliiiiiiiPfS_S_iiiii_param_3,
	.param .u32 _Z17convolutionKerneliiiiiiiPfS_S_iiiii_param_4,
	.param .u32 _Z17convolutionKerneliiiiiiiPfS_S_iiiii_param_5,
	.param .u32 _Z17convolutionKerneliiiiiiiPfS_S_iiiii_param_6,
	.param .u64 .ptr .align 1 _Z17convolutionKerneliiiiiiiPfS_S_iiiii_param_7,
	.param .u64 .ptr .align 1 _Z17convolutionKerneliiiiiiiPfS_S_iiiii_param_8,
	.param .u64 .ptr .align 1 _Z17convolutionKerneliiiiiiiPfS_S_iiiii_param_9,
	.param .u32 _Z17convolutionKerneliiiiiiiPfS_S_iiiii_param_10,
	.param .u32 _Z17convolutionKerneliiiiiiiPfS_S_iiiii_param_11,
	.param .u32 _Z17convolutionKerneliiiiiiiPfS_S_iiiii_param_12,
	.param .u32 _Z17convolutionKerneliiiiiiiPfS_S_iiiii_param_13,
	.param .u32 _Z17convolutionKerneliiiiiiiPfS_S_iiiii_param_14
)
{
	.reg .pred 	%p<77>;
	.reg .b16 	%rs<17>;
	.reg .b32 	%r<298>;
	.reg .b32 	%f<84>;
	.reg .b64 	%rd<45>;

	ld.param.u32 	%r94, [_Z17convolutionKerneliiiiiiiPfS_S_iiiii_param_0];
	ld.param.u32 	%r97, [_Z17convolutionKerneliiiiiiiPfS_S_iiiii_param_3];
	ld.param.u32 	%r98, [_Z17convolutionKerneliiiiiiiPfS_S_iiiii_param_4];
	ld.param.u64 	%rd4, [_Z17convolutionKerneliiiiiiiPfS_S_iiiii_param_7];
	ld.param.u64 	%rd5, [_Z17convolutionKerneliiiiiiiPfS_S_iiiii_param_8];
	ld.param.u64 	%rd6, [_Z17convolutionKerneliiiiiiiPfS_S_iiiii_param_9];
	ld.param.u32 	%r106, [_Z17convolutionKerneliiiiiiiPfS_S_iiiii_param_10];
	ld.param.u32 	%r102, [_Z17convolutionKerneliiiiiiiPfS_S_iiiii_param_11];
	ld.param.u32 	%r103, [_Z17convolutionKerneliiiiiiiPfS_S_iiiii_param_12];
	ld.param.u32 	%r104, [_Z17convolutionKerneliiiiiiiPfS_S_iiiii_param_13];
	ld.param.u32 	%r105, [_Z17convolutionKerneliiiiiiiPfS_S_iiiii_param_14];
	cvta.to.global.u64 	%rd1, %rd6;
	mov.u32 	%r107, %ctaid.x;
	mov.u32 	%r108, %ntid.x;
	mov.u32 	%r109, %tid.x;
	mad.lo.s32 	%r1, %r107, %r108, %r109;
	mov.u32 	%r110, %ctaid.y;
	mov.u32 	%r111, %ntid.y;
	mov.u32 	%r112, %tid.y;
	mad.lo.s32 	%r113, %r110, %r111, %r112;
	mov.u32 	%r3, %ctaid.z;
	mov.b32 	%r114, -1;
	shl.b32 	%r115, %r114, %r105;
	not.b32 	%r4, %r115;
	setp.ge.s32 	%p2, %r1, %r102;
	setp.ge.s32 	%p3, %r113, %r106;
	or.pred  	%p4, %p2, %p3;
	setp.ge.s32 	%p5, %r3, %r98;
	or.pred  	%p6, %p5, %p4;
	setp.lt.s32 	%p7, %r94, 1;
	or.pred  	%p8, %p6, %p7;
	@%p8 bra 	$L__BB0_49;
	ld.param.u32 	%r249, [_Z17convolutionKerneliiiiiiiPfS_S_iiiii_param_1];
	setp.lt.s32 	%p9, %r249, 1;
	@%p9 bra 	$L__BB0_43;
	ld.param.u32 	%r254, [_Z17convolutionKerneliiiiiiiPfS_S_iiiii_param_5];
	setp.lt.s32 	%p14, %r254, 1;
	@%p14 bra 	$L__BB0_37;
	ld.param.u32 	%r257, [_Z17convolutionKerneliiiiiiiPfS_S_iiiii_param_6];
	setp.lt.s32 	%p19, %r257, 1;
	@%p19 bra 	$L__BB0_31;
	ld.param.u32 	%r260, [_Z17convolutionKerneliiiiiiiPfS_S_iiiii_param_14];
	ld.param.u32 	%r258, [_Z17convolutionKerneliiiiiiiPfS_S_iiiii_param_6];
	add.s32 	%r171, %r260, -1;
	mov.b32 	%r172, -1;
	shl.b32 	%r173, %r172, %r171;
	add.s32 	%r174, %r173, 129;
	setp.eq.s32 	%p24, %r260, 0;
	selp.b32 	%r5, 97, %r174, %p24;
	mov.f32 	%f36, 0f00000000;
	mov.f32 	%f37, 0f3F000000;
	mul.rn.f32 	%f38, %f37, %f36;
	mov.f32 	%f39, 0f3DF6384F;
	mul.rn.f32 	%f40, %f39, %f36;
	mul.f32 	%f41, %f40, 0f40400000;
	fma.rn.f32 	%f42, %f38, 0f3FB8AA3B, 0f00000000;
	add.f32 	%f43, %f42, 0f00000000;
	fma.rn.f32 	%f44, %f41, %f38, %f43;
	fma.rn.f32 	%f45, %f40, 0f00000000, %f44;
	mov.f32 	%f46, 0f3F800000;
	add.rn.f32 	%f47, %f46, %f45;
	mov.f32 	%f48, 0fC0E00000;
	mul.rn.f32 	%f49, %f47, %f48;
	cvt.rni.f32.f32 	%f50, %f49;
	sub.f32 	%f51, %f49, %f50;
	neg.f32 	%f52, %f49;
	fma.rn.f32 	%f53, %f47, 0fC0E00000, %f52;
	mov.f32 	%f54, 0fBF800000;
	add.rn.f32 	%f55, %f47, %f54;
	neg.f32 	%f56, %f55;
	add.rn.f32 	%f57, %f45, %f56;
	fma.rn.f32 	%f58, %f57, 0fC0E00000, %f53;
	add.f32 	%f59, %f51, %f58;
	setp.gt.f32 	%p25, %f50, 0f00000000;
	selp.b32 	%r175, 0, -2097152000, %p25;
	neg.s32 	%r6, %r258;
	mul.lo.s32 	%r176, %r104, %r1;
	sub.s32 	%r7, %r176, %r103;
	add.s32 	%r177, %r173, 1;
	selp.b32 	%r8, -74, %r177, %p24;
	cvta.to.global.u64 	%rd2, %rd4;
	cvta.to.global.u64 	%rd3, %rd5;
	setp.lt.f32 	%p26, %f49, 0f00000000;
	selp.f32 	%f60, 0f00000000, 0f7F800000, %p26;
	abs.f32 	%f61, %f49;
	setp.gt.f32 	%p27, %f61, 0f43180000;
	cvt.rzi.s32.f32 	%r178, %f50;
	shl.b32 	%r179, %r178, 23;
	sub.s32 	%r180, %r179, %r175;
	mov.b32 	%f62, %r180;
	add.s32 	%r181, %r175, 2130706432;
	mov.b32 	%f63, %r181;
	fma.rn.f32 	%f64, %f59, 0f391FCB8E, 0f3AAF85ED;
	fma.rn.f32 	%f65, %f64, %f59, 0f3C1D9856;
	fma.rn.f32 	%f66, %f65, %f59, 0f3D6357BB;
	fma.rn.f32 	%f67, %f66, %f59, 0f3E75FDEC;
	fma.rn.f32 	%f68, %f67, %f59, 0f3F317218;
	fma.rn.f32 	%f69, %f68, %f59, 0f3F800000;
	mul.f32 	%f70, %f69, %f63;
	mul.f32 	%f71, %f70, %f62;
	selp.f32 	%f1, %f60, %f71, %p27;
	mul.lo.s32 	%r182, %r104, %r113;
	sub.s32 	%r9, %r182, %r103;
	mov.b32 	%r262, 0;
$L__BB0_5:
	mov.b32 	%r263, 0;
	mov.u32 	%r280, %r263;
	mov.u32 	%r282, %r263;
	mov.u32 	%r283, %r263;
$L__BB0_6:
	ld.param.u32 	%r255, [_Z17convolutionKerneliiiiiiiPfS_S_iiiii_param_5];
	ld.param.u32 	%r252, [_Z17convolutionKerneliiiiiiiPfS_S_iiiii_param_2];
	ld.param.u32 	%r250, [_Z17convolutionKerneliiiiiiiPfS_S_iiiii_param_1];
	mad.lo.s32 	%r185, %r262, %r250, %r263;
	mul.lo.s32 	%r16, %r185, %r252;
	mad.lo.s32 	%r186, %r250, %r3, %r263;
	mul.lo.s32 	%r17, %r186, %r255;
	mov.b32 	%r267, 0;
$L__BB0_7:
	ld.param.u32 	%r259, [_Z17convolutionKerneliiiiiiiPfS_S_iiiii_param_6];
	ld.param.u32 	%r253, [_Z17convolutionKerneliiiiiiiPfS_S_iiiii_param_2];
	add.s32 	%r187, %r9, %r267;
	setp.gt.s32 	%p28, %r187, -1;
	setp.lt.s32 	%p29, %r187, %r253;
	and.pred  	%p1, %p28, %p29;
	add.s32 	%r188, %r16, %r187;
	add.s32 	%r189, %r17, %r267;
	mul.lo.s32 	%r273, %r189, %r259;
	mad.lo.s32 	%r272, %r188, %r97, %r7;
	mov.u32 	%r271, %r7;
	mov.u32 	%r274, %r6;
$L__BB0_8:
	mov.u32 	%r28, %r280;
	setp.gt.s32 	%p30, %r271, -1;
	setp.lt.s32 	%p31, %r271, %r97;
	and.pred  	%p32, %p30, %p31;
	and.pred  	%p33, %p1, %p32;
	not.pred 	%p34, %p33;
	@%p34 bra 	$L__BB0_25;
	mul.wide.s32 	%rd37, %r272, 4;
	add.s64 	%rd38, %rd2, %rd37;
	ld.global.u32 	%r192, [%rd38];
	shr.u32 	%r31, %r192, 31;
	shr.u32 	%r193, %r192, 23;
	and.b32  	%r32, %r193, 255;
	shr.u32 	%r194, %r192, 16;
	setp.eq.s32 	%p35, %r32, 0;
	setp.eq.s32 	%p36, %r32, 255;
	mul.wide.s32 	%rd39, %r273, 4;
	add.s64 	%rd40, %rd3, %rd39;
	ld.global.u32 	%r196, [%rd40];
	shr.u32 	%r33, %r196, 31;
	shr.u32 	%r197, %r196, 23;
	and.b32  	%r34, %r197, 255;
	shr.u32 	%r198, %r196, 16;
	setp.eq.s32 	%p37, %r34, 0;
	setp.eq.s32 	%p38, %r34, 255;
	setp.ne.s32 	%p39, %r32, 0;
	cvt.u16.u32 	%rs1, %r194;
	cvt.u16.u32 	%rs2, %r192;
	shr.u16 	%rs3, %rs2, 15;
	and.b16  	%rs5, %rs3, %rs1;
	xor.b16  	%rs6, %rs3, %rs1;
	shr.u16 	%rs7, %rs6, 1;
	add.s16 	%rs8, %rs5, %rs7;
	cvt.u32.u16 	%r200, %rs8;
	and.b32  	%r201, %r200, 63;
	or.b32  	%r202, %r201, 64;
	selp.b32 	%r203, 64, %r202, %p36;
	selp.b32 	%r204, 64, %r203, %p35;
	selp.b32 	%r35, %r204, 0, %p39;
	add.s32 	%r205, %r5, %r32;
	selp.b32 	%r36, %r205, 0, %p39;
	setp.ne.s32 	%p40, %r34, 0;
	cvt.u16.u32 	%rs9, %r198;
	cvt.u16.u32 	%rs10, %r196;
	shr.u16 	%rs11, %rs10, 15;
	and.b16  	%rs13, %rs11, %rs9;
	xor.b16  	%rs14, %rs11, %rs9;
	shr.u16 	%rs15, %rs14, 1;
	add.s16 	%rs16, %rs13, %rs15;
	cvt.u32.u16 	%r206, %rs16;
	and.b32  	%r207, %r206, 63;
	or.b32  	%r208, %r207, 64;
	selp.b32 	%r209, 64, %r208, %p38;
	selp.b32 	%r210, 64, %r209, %p37;
	selp.b32 	%r37, %r210, 0, %p40;
	add.s32 	%r211, %r5, %r34;
	selp.b32 	%r38, %r211, 0, %p40;
	setp.eq.s32 	%p41, %r36, %r4;
	and.pred  	%p42, %p39, %p41;
	setp.eq.s32 	%p43, %r38, %r4;
	and.pred  	%p44, %p40, %p43;
	or.pred  	%p46, %p42, %p44;
	mov.b32 	%r279, 0;
	mov.b32 	%r278, 1;
	mov.u32 	%r280, %r4;
	@%p46 bra 	$L__BB0_18;
	and.pred  	%p51, %p41, %p35;
	and.pred  	%p52, %p43, %p37;
	or.pred  	%p54, %p51, %p52;
	@%p54 bra 	$L__BB0_17;
	setp.eq.s32 	%p55, %r36, 0;
	setp.eq.s32 	%p56, %r38, 0;
	or.pred  	%p57, %p55, %p56;
	mov.b32 	%r278, 0;
	mov.u32 	%r279, %r278;
	mov.u32 	%r280, %r278;
	@%p57 bra 	$L__BB0_18;
	xor.b32  	%r279, %r33, %r31;
	mul.lo.s32 	%r40, %r37, %r35;
	add.s32 	%r214, %r36, %r8;
	add.s32 	%r41, %r214, %r38;
	setp.gt.s32 	%p58, %r41, %r4;
	mov.u32 	%r280, %r4;
	@%p58 bra 	$L__BB0_18;
	setp.lt.s32 	%p59, %r41, 0;
	selp.b32 	%r278, 0, %r40, %p59;
	max.s32 	%r280, %r41, 0;
	bra.uni 	$L__BB0_18;
$L__BB0_14:
	setp.eq.s32 	%p72, %r283, 0;
	selp.f32 	%f83, 0f00000000, 0f80000000, %p72;
	bra.uni 	$L__BB0_16;
$L__BB0_15:
	ld.param.u32 	%r261, [_Z17convolutionKerneliiiiiiiPfS_S_iiiii_param_14];
	setp.eq.s32 	%p74, %r283, 0;
	and.b32  	%r220, %r282, 262143;
	clz.b32 	%r221, %r220;
	add.s32 	%r222, %r221, -13;
	shl.b32 	%r223, %r220, %r222;
	shr.u32 	%r224, %r223, 11;
	and.b32  	%r225, %r224, 127;
	shr.u32 	%r226, %r223, 10;
	and.b32  	%r227, %r226, 1;
	add.s32 	%r228, %r225, %r227;
	add.s32 	%r229, %r261, -1;
	mov.b32 	%r230, -1;
	shl.b32 	%r231, %r230, %r229;
	add.s32 	%r232, %r231, %r280;
	sub.s32 	%r233, %r232, %r221;
	add.s32 	%r234, %r233, 142;
	cvt.rn.f32.u32 	%f72, %r228;
	fma.rn.f32 	%f73, %f1, %f72, 0f3F800000;
	min.s32 	%r235, %r234, 405;
	max.s32 	%r236, %r235, -151;
	add.s32 	%r237, %r236, -127;
	add.s32 	%r238, %r236, 381;
	shr.u32 	%r239, %r238, 2;
	mad.lo.s32 	%r240, %r239, 509, %r238;
	abs.s32 	%r241, %r237;
	setp.lt.u32 	%p75, %r241, 101;
	selp.b32 	%r242, %r236, %r240, %p75;
	shl.b32 	%r243, %r239, 23;
	selp.b32 	%r244, 1065353216, %r243, %p75;
	mov.b32 	%f74, %r244;
	shl.b32 	%r245, %r242, 23;
	mov.b32 	%f75, %r245;
	mul.rn.f32 	%f76, %f73, %f75;
	mul.rn.f32 	%f77, %f76, %f74;
	mul.rn.f32 	%f78, %f77, %f74;
	mul.rn.f32 	%f79, %f78, %f74;
	neg.f32 	%f80, %f79;
	selp.f32 	%f83, %f79, %f80, %p74;
$L__BB0_16:
	ld.param.u64 	%rd44, [_Z17convolutionKerneliiiiiiiPfS_S_iiiii_param_9];
	mad.lo.s32 	%r246, %r262, %r98, %r3;
	mad.lo.s32 	%r247, %r246, %r106, %r113;
	mad.lo.s32 	%r248, %r247, %r102, %r1;
	cvta.to.global.u64 	%rd41, %rd44;
	mul.wide.s32 	%rd42, %r248, 4;
	add.s64 	%rd43, %rd41, %rd42;
	ld.global.f32 	%f81, [%rd43];
	add.f32 	%f82, %f83, %f81;
	st.global.f32 	[%rd43], %f82;
	add.s32 	%r262, %r262, 1;
	setp.eq.s32 	%p76, %r262, %r94;
	@%p76 bra 	$L__BB0_49;
	bra.uni 	$L__BB0_5;
$L__BB0_17:
	xor.b32  	%r279, %r33, %r31;
	mov.b32 	%r278, 0;
	mov.u32 	%r280, %r4;
$L__BB0_18:
	sub.s32 	%r48, %r28, %r280;
	setp.gt.s32 	%p60, %r48, 0;
	neg.s32 	%r216, %r48;
	selp.b32 	%r217, 0, %r216, %p60;
	shr.s32 	%r49, %r282, %r217;
	max.s32 	%r218, %r48, 0;
	shr.u32 	%r50, %r278, %r218;
	setp.eq.s32 	%p61, %r283, %r279;
	@%p61 bra 	$L__BB0_22;
	setp.lt.s32 	%p62, %r49, %r50;
	@%p62 bra 	$L__BB0_21;
	sub.s32 	%r282, %r49, %r50;
	bra.uni 	$L__BB0_23;
$L__BB0_21:
	sub.s32 	%r282, %r50, %r49;
	mov.u32 	%r283, %r279;
	bra.uni 	$L__BB0_23;
$L__BB0_22:
	add.s32 	%r282, %r49, %r50;
$L__BB0_23:
	setp.ne.s32 	%p63, %r282, 0;
	setp.lt.s32 	%p64, %r48, 0;
	and.pred  	%p65, %p64, %p63;
	@%p65 bra 	$L__BB0_25;
	or.b32  	%r219, %r282, %r48;
	setp.eq.s32 	%p66, %r219, 0;
	selp.b32 	%r283, 0, %r283, %p66;
	selp.b32 	%r280, 0, %r28, %p66;
$L__BB0_25:
	add.s32 	%r274, %r274, 1;
	setp.ne.s32 	%p67, %r274, 0;
	add.s32 	%r273, %r273, 1;
	add.s32 	%r272, %r272, 1;
	add.s32 	%r271, %r271, 1;
	@%p67 bra 	$L__BB0_8;
	ld.param.u32 	%r256, [_Z17convolutionKerneliiiiiiiPfS_S_iiiii_param_5];
	add.s32 	%r267, %r267, 1;
	setp.ne.s32 	%p68, %r267, %r256;
	@%p68 bra 	$L__BB0_7;
	ld.param.u32 	%r251, [_Z17convolutionKerneliiiiiiiPfS_S_iiiii_param_1];
	add.s32 	%r263, %r263, 1;
	setp.ne.s32 	%p69, %r263, %r251;
	@%p69 bra 	$L__BB0_6;
	setp.eq.s32 	%p70, %r280, 0;
	@%p70 bra 	$L__BB0_14;
	setp.eq.s32 	%p71, %r280, 255;
	@%p71 bra 	$L__BB0_30;
	bra.uni 	$L__BB0_15;
$L__BB0_30:
	setp.eq.s32 	%p73, %r283, 0;
	selp.f32 	%f83, 0f7F800000, 0fFF800000, %p73;
	bra.uni 	$L__BB0_16;
$L__BB0_31:
	and.b32  	%r67, %r94, 3;
	setp.lt.u32 	%p20, %r94, 4;
	mov.b32 	%r288, 0;
	@%p20 bra 	$L__BB0_34;
	and.b32  	%r288, %r94, 2147483644;
	mov.b32 	%r286, 0;
$L__BB0_33:
	mad.lo.s32 	%r154, %r286, %r98, %r3;
	mad.lo.s32 	%r155, %r154, %r106, %r113;
	mad.lo.s32 	%r156, %r155, %r102, %r1;
	mul.wide.s32 	%rd27, %r156, 4;
	add.s64 	%rd28, %rd1, %rd27;
	ld.global.f32 	%f26, [%rd28];
	add.f32 	%f27, %f26, 0f00000000;
	st.global.f32 	[%rd28], %f27;
	add.s32 	%r157, %r154, %r98;
	mad.lo.s32 	%r158, %r157, %r106, %r113;
	mad.lo.s32 	%r159, %r158, %r102, %r1;
	mul.wide.s32 	%rd29, %r159, 4;
	add.s64 	%rd30, %rd1, %rd29;
	ld.global.f32 	%f28, [%rd30];
	add.f32 	%f29, %f28, 0f00000000;
	st.global.f32 	[%rd30], %f29;
	add.s32 	%r160, %r157, %r98;
	mad.lo.s32 	%r161, %r160, %r106, %r113;
	mad.lo.s32 	%r162, %r161, %r102, %r1;
	mul.wide.s32 	%rd31, %r162, 4;
	add.s64 	%rd32, %rd1, %rd31;
	ld.global.f32 	%f30, [%rd32];
	add.f32 	%f31, %f30, 0f00000000;
	st.global.f32 	[%rd32], %f31;
	add.s32 	%r163, %r160, %r98;
	mad.lo.s32 	%r164, %r163, %r106, %r113;
	mad.lo.s32 	%r165, %r164, %r102, %r1;
	mul.wide.s32 	%rd33, %r165, 4;
	add.s64 	%rd34, %rd1, %rd33;
	ld.global.f32 	%f32, [%rd34];
	add.f32 	%f33, %f32, 0f00000000;
	st.global.f32 	[%rd34], %f33;
	add.s32 	%r286, %r286, 4;
	setp.ne.s32 	%p21, %r286, %r288;
	@%p21 bra 	$L__BB0_33;
$L__BB0_34:
	setp.eq.s32 	%p22, %r67, 0;
	@%p22 bra 	$L__BB0_49;
	mov.b32 	%r289, 0;
$L__BB0_36:
	.pragma "nounroll";
	mad.lo.s32 	%r167, %r288, %r98, %r3;
	mad.lo.s32 	%r168, %r167, %r106, %r113;
	mad.lo.s32 	%r169, %r168, %r102, %r1;
	mul.wide.s32 	%rd35, %r169, 4;
	add.s64 	%rd36, %rd1, %rd35;
	ld.global.f32 	%f34, [%rd36];
	add.f32 	%f35, %f34, 0f00000000;
	st.global.f32 	[%rd36], %f35;
	add.s32 	%r288, %r288, 1;
	add.s32 	%r289, %r289, 1;
	setp.eq.s32 	%p23, %r289, %r67;
	@%p23 bra 	$L__BB0_49;
	bra.uni 	$L__BB0_36;
$L__BB0_37:
	and.b32  	%r76, %r94, 3;
	setp.lt.u32 	%p15, %r94, 4;
	mov.b32 	%r292, 0;
	@%p15 bra 	$L__BB0_40;
	and.b32  	%r292, %r94, 2147483644;
	mov.b32 	%r290, 0;
$L__BB0_39:
	mad.lo.s32 	%r136, %r290, %r98, %r3;
	mad.lo.s32 	%r137, %r136, %r106, %r113;
	mad.lo.s32 	%r138, %r137, %r102, %r1;
	mul.wide.s32 	%rd17, %r138, 4;
	add.s64 	%rd18, %rd1, %rd17;
	ld.global.f32 	%f16, [%rd18];
	add.f32 	%f17, %f16, 0f00000000;
	st.global.f32 	[%rd18], %f17;
	add.s32 	%r139, %r136, %r98;
	mad.lo.s32 	%r140, %r139, %r106, %r113;
	mad.lo.s32 	%r141, %r140, %r102, %r1;
	mul.wide.s32 	%rd19, %r141, 4;
	add.s64 	%rd20, %rd1, %rd19;
	ld.global.f32 	%f18, [%rd20];
	add.f32 	%f19, %f18, 0f00000000;
	st.global.f32 	[%rd20], %f19;
	add.s32 	%r142, %r139, %r98;
	mad.lo.s32 	%r143, %r142, %r106, %r113;
	mad.lo.s32 	%r144, %r143, %r102, %r1;
	mul.wide.s32 	%rd21, %r144, 4;
	add.s64 	%rd22, %rd1, %rd21;
	ld.global.f32 	%f20, [%rd22];
	add.f32 	%f21, %f20, 0f00000000;
	st.global.f32 	[%rd22], %f21;
	add.s32 	%r145, %r142, %r98;
	mad.lo.s32 	%r146, %r145, %r106, %r113;
	mad.lo.s32 	%r147, %r146, %r102, %r1;
	mul.wide.s32 	%rd23, %r147, 4;
	add.s64 	%rd24, %rd1, %rd23;
	ld.global.f32 	%f22, [%rd24];
	add.f32 	%f23, %f22, 0f00000000;
	st.global.f32 	[%rd24], %f23;
	add.s32 	%r290, %r290, 4;
	setp.ne.s32 	%p16, %r290, %r292;
	@%p16 bra 	$L__BB0_39;
$L__BB0_40:
	setp.eq.s32 	%p17, %r76, 0;
	@%p17 bra 	$L__BB0_49;
	mov.b32 	%r293, 0;
$L__BB0_42:
	.pragma "nounroll";
	mad.lo.s32 	%r149, %r292, %r98, %r3;
	mad.lo.s32 	%r150, %r149, %r106, %r113;
	mad.lo.s32 	%r151, %r150, %r102, %r1;
	mul.wide.s32 	%rd25, %r151, 4;
	add.s64 	%rd26, %rd1, %rd25;
	ld.global.f32 	%f24, [%rd26];
	add.f32 	%f25, %f24, 0f00000000;
	st.global.f32 	[%rd26], %f25;
	add.s32 	%r292, %r292, 1;
	add.s32 	%r293, %r293, 1;
	setp.eq.s32 	%p18, %r293, %r76;
	@%p18 bra 	$L__BB0_49;
	bra.uni 	$L__BB0_42;
$L__BB0_43:
	and.b32  	%r85, %r94, 3;
	setp.lt.u32 	%p10, %r94, 4;
	mov.b32 	%r296, 0;
	@%p10 bra 	$L__BB0_46;
	and.b32  	%r296, %r94, 2147483644;
	mov.b32 	%r294, 0;
$L__BB0_45:
	mad.lo.s32 	%r118, %r294, %r98, %r3;
	mad.lo.s32 	%r119, %r118, %r106, %r113;
	mad.lo.s32 	%r120, %r119, %r102, %r1;
	mul.wide.s32 	%rd7, %r120, 4;
	add.s64 	%rd8, %rd1, %rd7;
	ld.global.f32 	%f6, [%rd8];
	add.f32 	%f7, %f6, 0f00000000;
	st.global.f32 	[%rd8], %f7;
	add.s32 	%r121, %r118, %r98;
	mad.lo.s32 	%r122, %r121, %r106, %r113;
	mad.lo.s32 	%r123, %r122, %r102, %r1;
	mul.wide.s32 	%rd9, %r123, 4;
	add.s64 	%rd10, %rd1, %rd9;
	ld.global.f32 	%f8, [%rd10];
	add.f32 	%f9, %f8, 0f00000000;
	st.global.f32 	[%rd10], %f9;
	add.s32 	%r124, %r121, %r98;
	mad.lo.s32 	%r125, %r124, %r106, %r113;
	mad.lo.s32 	%r126, %r125, %r102, %r1;
	mul.wide.s32 	%rd11, %r126, 4;
	add.s64 	%rd12, %rd1, %rd11;
	ld.global.f32 	%f10, [%rd12];
	add.f32 	%f11, %f10, 0f00000000;
	st.global.f32 	[%rd12], %f11;
	add.s32 	%r127, %r124, %r98;
	mad.lo.s32 	%r128, %r127, %r106, %r113;
	mad.lo.s32 	%r129, %r128, %r102, %r1;
	mul.wide.s32 	%rd13, %r129, 4;
	add.s64 	%rd14, %rd1, %rd13;
	ld.global.f32 	%f12, [%rd14];
	add.f32 	%f13, %f12, 0f00000000;
	st.global.f32 	[%rd14], %f13;
	add.s32 	%r294, %r294, 4;
	setp.ne.s32 	%p11, %r294, %r296;
	@%p11 bra 	$L__BB0_45;
$L__BB0_46:
	setp.eq.s32 	%p12, %r85, 0;
	@%p12 bra 	$L__BB0_49;
	mov.b32 	%r297, 0;
$L__BB0_48:
	.pragma "nounroll";
	mad.lo.s32 	%r131, %r296, %r98, %r3;
	mad.lo.s32 	%r132, %r131, %r106, %r113;
	mad.lo.s32 	%r133, %r132, %r102, %r1;
	mul.wide.s32 	%rd15, %r133, 4;
	add.s64 	%rd16, %rd1, %rd15;
	ld.global.f32 	%f14, [%rd16];
	add.f32 	%f15, %f14, 0f00000000;
	st.global.f32 	[%rd16], %f15;
	add.s32 	%r296, %r296, 1;
	add.s32 	%r297, %r297, 1;
	setp.ne.s32 	%p13, %r297, %r85;
	@%p13 bra 	$L__BB0_48;
$L__BB0_49:
	ret;

}
	// .globl	_Z28convolutionBackwardKernel_dwiiiiPfiiiS_S_iiiii
.visible .entry _Z28convolutionBackwardKernel_dwiiiiPfiiiS_S_iiiii(
	.param .u32 _Z28convolutionBackwardKernel_dwiiiiPfiiiS_S_iiiii_param_0,
	.param .u32 _Z28convolutionBackwardKernel_dwiiiiPfiiiS_S_iiiii_param_1,
	.param .u32 _Z28convolutionBackwardKernel_dwiiiiPfiiiS_S_iiiii_param_2,
	.param .u32 _Z28convolutionBackwardKernel_dwiiiiPfiiiS_S_iiiii_param_3,
	.param .u64 .ptr .align 1 _Z28convolutionBackwardKernel_dwiiiiPfiiiS_S_iiiii_param_4,
	.param .u32 _Z28convolutionBackwardKernel_dwiiiiPfiiiS_S_iiiii_param_5,
	.param .u32 _Z28convolutionBackwardKernel_dwiiiiPfiiiS_S_iiiii_param_6,
	.param .u32 _Z28convolutionBackwardKernel_dwiiiiPfiiiS_S_iiiii_param_7,
	.param .u64 .ptr .align 1 _Z28convolutionBackwardKernel_dwiiiiPfiiiS_S_iiiii_param_8,
	.param .u64 .ptr .align 1 _Z28convolutionBackwardKernel_dwiiiiPfiiiS_S_iiiii_param_9,
	.param .u32 _Z28convolutionBackwardKernel_dwiiiiPfiiiS_S_iiiii_param_10,
	.param .u32 _Z28convolutionBackwardKernel_dwiiiiPfiiiS_S_iiiii_param_11,
	.param .u32 _Z28convolutionBackwardKernel_dwiiiiPfiiiS_S_iiiii_param_12,
	.param .u32 _Z28convolutionBackwardKernel_dwiiiiPfiiiS_S_iiiii_param_13,
	.param .u32 _Z28convolutionBackwardKernel_dwiiiiPfiiiS_S_iiiii_param_14
)
{
	.reg .pred 	%p<65>;
	.reg .b16 	%rs<17>;
	.reg .b32 	%r<190>;
	.reg .b32 	%f<54>;
	.reg .b64 	%rd<14>;

	ld.param.u32 	%r71, [_Z28convolutionBackwardKernel_dwiiiiPfiiiS_S_iiiii_param_1];
	ld.param.u32 	%r73, [_Z28convolutionBackwardKernel_dwiiiiPfiiiS_S_iiiii_param_3];
	ld.param.u64 	%rd3, [_Z28convolutionBackwardKernel_dwiiiiPfiiiS_S_iiiii_param_4];
	ld.param.u32 	%r74, [_Z28convolutionBackwardKernel_dwiiiiPfiiiS_S_iiiii_param_5];
	ld.param.u32 	%r75, [_Z28convolutionBackwardKernel_dwiiiiPfiiiS_S_iiiii_param_6];
	ld.param.u32 	%r76, [_Z28convolutionBackwardKernel_dwiiiiPfiiiS_S_iiiii_param_7];
	ld.param.u64 	%rd4, [_Z28convolutionBackwardKernel_dwiiiiPfiiiS_S_iiiii_param_8];
	ld.param.u32 	%r77, [_Z28convolutionBackwardKernel_dwiiiiPfiiiS_S_iiiii_param_10];
	ld.param.u32 	%r78, [_Z28convolutionBackwardKernel_dwiiiiPfiiiS_S_iiiii_param_11];
	ld.param.u32 	%r79, [_Z28convolutionBackwardKernel_dwiiiiPfiiiS_S_iiiii_param_12];
	ld.param.u32 	%r81, [_Z28convolutionBackwardKernel_dwiiiiPfiiiS_S_iiiii_param_14];
	mov.u32 	%r1, %ctaid.z;
	mov.u32 	%r2, %ctaid.y;
	mov.u32 	%r82, %ctaid.x;
	mov.u32 	%r83, %ntid.x;
	mov.u32 	%r84, %tid.x;
	mad.lo.s32 	%r3, %r82, %r83, %r84;
	mov.u32 	%r4, %tid.y;
	add.s32 	%r85, %r81, -1;
	mov.b32 	%r86, -1;
	shl.b32 	%r5, %r86, %r85;
	shl.b32 	%r87, %r86, %r81;
	not.b32 	%r6, %r87;
	setp.ge.s32 	%p4, %r1, %r74;
	setp.ge.s32 	%p5, %r2, %r71;
	or.pred  	%p6, %p5, %p4;
	setp.ge.s32 	%p7, %r3, %r75;
	or.pred  	%p8, %p6, %p7;
	setp.ge.s32 	%p9, %r4, %r76;
	or.pred  	%p10, %p8, %p9;
	@%p10 bra 	$L__BB1_30;
	ld.param.u32 	%r160, [_Z28convolutionBackwardKernel_dwiiiiPfiiiS_S_iiiii_param_0];
	setp.lt.s32 	%p12, %r160, 1;
	mov.b32 	%r188, 0;
	mov.pred 	%p3, -1;
	mov.u32 	%r182, %r188;
	@%p12 bra 	$L__BB1_24;
	min.s32 	%r90, %r77, %r78;
	setp.lt.s32 	%p14, %r90, 1;
	@%p14 bra 	$L__BB1_24;
	add.s32 	%r92, %r5, 129;
	setp.eq.s32 	%p15, %r81, 0;
	selp.b32 	%r7, 97, %r92, %p15;
	add.s32 	%r93, %r5, 1;
	selp.b32 	%r8, -74, %r93, %p15;
	cvta.to.global.u64 	%rd1, %rd3;
	cvta.to.global.u64 	%rd2, %rd4;
	mov.b32 	%r165, 0;
	mov.u32 	%r182, %r165;
	mov.u32 	%r184, %r165;
	mov.u32 	%r185, %r165;
$L__BB1_4:
	ld.param.u32 	%r162, [_Z28convolutionBackwardKernel_dwiiiiPfiiiS_S_iiiii_param_2];
	mad.lo.s32 	%r95, %r165, %r71, %r2;
	mul.lo.s32 	%r13, %r95, %r162;
	mad.lo.s32 	%r96, %r165, %r74, %r1;
	mul.lo.s32 	%r14, %r96, %r77;
	mov.b32 	%r169, 0;
$L__BB1_5:
	ld.param.u32 	%r164, [_Z28convolutionBackwardKernel_dwiiiiPfiiiS_S_iiiii_param_13];
	ld.param.u32 	%r163, [_Z28convolutionBackwardKernel_dwiiiiPfiiiS_S_iiiii_param_2];
	neg.s32 	%r176, %r78;
	sub.s32 	%r97, %r3, %r164;
	mad.lo.s32 	%r98, %r169, %r79, %r97;
	setp.gt.s32 	%p16, %r98, -1;
	setp.lt.s32 	%p17, %r98, %r163;
	and.pred  	%p1, %p16, %p17;
	add.s32 	%r99, %r13, %r98;
	add.s32 	%r100, %r14, %r169;
	mul.lo.s32 	%r175, %r100, %r78;
	sub.s32 	%r173, %r4, %r164;
	mad.lo.s32 	%r174, %r99, %r73, %r173;
$L__BB1_6:
	mov.u32 	%r27, %r182;
	setp.gt.s32 	%p18, %r173, -1;
	setp.lt.s32 	%p19, %r173, %r73;
	and.pred  	%p20, %p18, %p19;
	and.pred  	%p21, %p1, %p20;
	not.pred 	%p22, %p21;
	@%p22 bra 	$L__BB1_20;
	mul.wide.s32 	%rd6, %r174, 4;
	add.s64 	%rd7, %rd1, %rd6;
	ld.global.u32 	%r103, [%rd7];
	shr.u32 	%r30, %r103, 31;
	shr.u32 	%r104, %r103, 23;
	and.b32  	%r31, %r104, 255;
	shr.u32 	%r105, %r103, 16;
	setp.eq.s32 	%p23, %r31, 0;
	setp.eq.s32 	%p24, %r31, 255;
	mul.wide.s32 	%rd8, %r175, 4;
	add.s64 	%rd9, %rd2, %rd8;
	ld.global.u32 	%r107, [%rd9];
	shr.u32 	%r32, %r107, 31;
	shr.u32 	%r108, %r107, 23;
	and.b32  	%r33, %r108, 255;
	shr.u32 	%r109, %r107, 16;
	setp.eq.s32 	%p25, %r33, 0;
	setp.eq.s32 	%p26, %r33, 255;
	setp.ne.s32 	%p27, %r31, 0;
	cvt.u16.u32 	%rs1, %r105;
	cvt.u16.u32 	%rs2, %r103;
	shr.u16 	%rs3, %rs2, 15;
	and.b16  	%rs5, %rs3, %rs1;
	xor.b16  	%rs6, %rs3, %rs1;
	shr.u16 	%rs7, %rs6, 1;
	add.s16 	%rs8, %rs5, %rs7;
	cvt.u32.u16 	%r111, %rs8;
	and.b32  	%r112, %r111, 63;
	or.b32  	%r113, %r112, 64;
	selp.b32 	%r114, 64, %r113, %p24;
	selp.b32 	%r115, 64, %r114, %p23;
	selp.b32 	%r34, %r115, 0, %p27;
	add.s32 	%r116, %r7, %r31;
	selp.b32 	%r35, %r116, 0, %p27;
	setp.ne.s32 	%p28, %r33, 0;
	cvt.u16.u32 	%rs9, %r109;
	cvt.u16.u32 	%rs10, %r107;
	shr.u16 	%rs11, %rs10, 15;
	and.b16  	%rs13, %rs11, %rs9;
	xor.b16  	%rs14, %rs11, %rs9;
	shr.u16 	%rs15, %rs14, 1;
	add.s16 	%rs16, %rs13, %rs15;
	cvt.u32.u16 	%r117, %rs16;
	and.b32  	%r118, %r117, 63;
	or.b32  	%r119, %r118, 64;
	selp.b32 	%r120, 64, %r119, %p26;
	selp.b32 	%r121, 64, %r120, %p25;
	selp.b32 	%r36, %r121, 0, %p28;
	add.s32 	%r122, %r7, %r33;
	selp.b32 	%r37, %r122, 0, %p28;
	setp.eq.s32 	%p29, %r35, %r6;
	and.pred  	%p30, %p27, %p29;
	setp.eq.s32 	%p31, %r37, %r6;
	and.pred  	%p32, %p28, %p31;
	or.pred  	%p34, %p30, %p32;
	mov.b32 	%r181, 0;
	mov.b32 	%r180, 1;
	mov.u32 	%r182, %r6;
	@%p34 bra 	$L__BB1_13;
	and.pred  	%p39, %p29, %p23;
	and.pred  	%p40, %p31, %p25;
	or.pred  	%p42, %p39, %p40;
	@%p42 bra 	$L__BB1_12;
	setp.eq.s32 	%p43, %r35, 0;
	setp.eq.s32 	%p44, %r37, 0;
	or.pred  	%p45, %p43, %p44;
	mov.b32 	%r180, 0;
	mov.u32 	%r181, %r180;
	mov.u32 	%r182, %r180;
	@%p45 bra 	$L__BB1_13;
	xor.b32  	%r181, %r32, %r30;
	mul.lo.s32 	%r39, %r36, %r34;
	add.s32 	%r125, %r35, %r8;
	add.s32 	%r40, %r125, %r37;
	setp.gt.s32 	%p46, %r40, %r6;
	mov.u32 	%r182, %r6;
	@%p46 bra 	$L__BB1_13;
	setp.lt.s32 	%p47, %r40, 0;
	selp.b32 	%r180, 0, %r39, %p47;
	max.s32 	%r182, %r40, 0;
	bra.uni 	$L__BB1_13;
$L__BB1_12:
	xor.b32  	%r181, %r32, %r30;
	mov.b32 	%r180, 0;
	mov.u32 	%r182, %r6;
$L__BB1_13:
	sub.s32 	%r47, %r27, %r182;
	setp.gt.s32 	%p48, %r47, 0;
	neg.s32 	%r127, %r47;
	selp.b32 	%r128, 0, %r127, %p48;
	shr.s32 	%r48, %r184, %r128;
	max.s32 	%r129, %r47, 0;
	shr.u32 	%r49, %r180, %r129;
	setp.eq.s32 	%p49, %r185, %r181;
	@%p49 bra 	$L__BB1_17;
	setp.lt.s32 	%p50, %r48, %r49;
	@%p50 bra 	$L__BB1_16;
	sub.s32 	%r184, %r48, %r49;
	bra.uni 	$L__BB1_18;
$L__BB1_16:
	sub.s32 	%r184, %r49, %r48;
	mov.u32 	%r185, %r181;
	bra.uni 	$L__BB1_18;
$L__BB1_17:
	add.s32 	%r184, %r48, %r49;
$L__BB1_18:
	setp.ne.s32 	%p51, %r184, 0;
	setp.lt.s32 	%p52, %r47, 0;
	and.pred  	%p53, %p52, %p51;
	@%p53 bra 	$L__BB1_20;
	or.b32  	%r130, %r184, %r47;
	setp.eq.s32 	%p54, %r130, 0;
	selp.b32 	%r185, 0, %r185, %p54;
	selp.b32 	%r182, 0, %r27, %p54;
$L__BB1_20:
	add.s32 	%r176, %r176, 1;
	setp.ne.s32 	%p55, %r176, 0;
	add.s32 	%r175, %r175, 1;
	add.s32 	%r174, %r174, %r79;
	add.s32 	%r173, %r173, %r79;
	@%p55 bra 	$L__BB1_6;
	add.s32 	%r169, %r169, 1;
	setp.ne.s32 	%p56, %r169, %r77;
	@%p56 bra 	$L__BB1_5;
	ld.param.u32 	%r161, [_Z28convolutionBackwardKernel_dwiiiiPfiiiS_S_iiiii_param_0];
	add.s32 	%r165, %r165, 1;
	setp.ne.s32 	%p57, %r165, %r161;
	@%p57 bra 	$L__BB1_4;
	setp.eq.s32 	%p3, %r185, 0;
	and.b32  	%r188, %r184, 262143;
$L__BB1_24:
	mad.lo.s32 	%r131, %r71, %r1, %r2;
	mad.lo.s32 	%r132, %r131, %r75, %r3;
	mad.lo.s32 	%r69, %r132, %r76, %r4;
	setp.eq.s32 	%p58, %r182, 0;
	@%p58 bra 	$L__BB1_27;
	setp.ne.s32 	%p59, %r182, 255;
	@%p59 bra 	$L__BB1_28;
	selp.f32 	%f53, 0f7F800000, 0fFF800000, %p3;
	bra.uni 	$L__BB1_29;
$L__BB1_27:
	selp.f32 	%f53, 0f00000000, 0f80000000, %p3;
	bra.uni 	$L__BB1_29;
$L__BB1_28:
	clz.b32 	%r133, %r188;
	add.s32 	%r134, %r133, -13;
	shl.b32 	%r135, %r188, %r134;
	shr.u32 	%r136, %r135, 11;
	and.b32  	%r137, %r136, 127;
	shr.u32 	%r138, %r135, 10;
	and.b32  	%r139, %r138, 1;
	add.s32 	%r140, %r137, %r139;
	add.s32 	%r141, %r5, %r182;
	sub.s32 	%r142, %r141, %r133;
	add.s32 	%r143, %r142, 142;
	cvt.rn.f32.u32 	%f5, %r140;
	mov.f32 	%f6, 0f00000000;
	mov.f32 	%f7, 0f3F000000;
	mul.rn.f32 	%f8, %f7, %f6;
	mov.f32 	%f9, 0f3DF6384F;
	mul.rn.f32 	%f10, %f9, %f6;
	fma.rn.f32 	%f11, %f8, 0f3FB8AA3B, 0f00000000;
	add.f32 	%f12, %f11, 0f00000000;
	mul.f32 	%f13, %f10, 0f40400000;
	fma.rn.f32 	%f14, %f13, %f8, %f12;
	fma.rn.f32 	%f15, %f10, 0f00000000, %f14;
	mov.f32 	%f16, 0f3F800000;
	add.rn.f32 	%f17, %f16, %f15;
	mov.f32 	%f18, 0fBF800000;
	add.rn.f32 	%f19, %f17, %f18;
	neg.f32 	%f20, %f19;
	add.rn.f32 	%f21, %f15, %f20;
	mov.f32 	%f22, 0fC0E00000;
	mul.rn.f32 	%f23, %f17, %f22;
	neg.f32 	%f24, %f23;
	fma.rn.f32 	%f25, %f17, 0fC0E00000, %f24;
	fma.rn.f32 	%f26, %f21, 0fC0E00000, %f25;
	cvt.rni.f32.f32 	%f27, %f23;
	sub.f32 	%f28, %f23, %f27;
	add.f32 	%f29, %f28, %f26;
	fma.rn.f32 	%f30, %f29, 0f391FCB8E, 0f3AAF85ED;
	fma.rn.f32 	%f31, %f30, %f29, 0f3C1D9856;
	fma.rn.f32 	%f32, %f31, %f29, 0f3D6357BB;
	fma.rn.f32 	%f33, %f32, %f29, 0f3E75FDEC;
	fma.rn.f32 	%f34, %f33, %f29, 0f3F317218;
	fma.rn.f32 	%f35, %f34, %f29, 0f3F800000;
	cvt.rzi.s32.f32 	%r144, %f27;
	setp.gt.f32 	%p60, %f27, 0f00000000;
	selp.b32 	%r145, 0, -2097152000, %p60;
	add.s32 	%r146, %r145, 2130706432;
	mov.b32 	%f36, %r146;
	mul.f32 	%f37, %f35, %f36;
	shl.b32 	%r147, %r144, 23;
	sub.s32 	%r148, %r147, %r145;
	mov.b32 	%f38, %r148;
	mul.f32 	%f39, %f37, %f38;
	abs.f32 	%f40, %f23;
	setp.gt.f32 	%p61, %f40, 0f43180000;
	setp.lt.f32 	%p62, %f23, 0f00000000;
	selp.f32 	%f41, 0f00000000, 0f7F800000, %p62;
	selp.f32 	%f42, %f41, %f39, %p61;
	fma.rn.f32 	%f43, %f42, %f5, 0f3F800000;
	min.s32 	%r149, %r143, 405;
	max.s32 	%r150, %r149, -151;
	add.s32 	%r151, %r150, -127;
	add.s32 	%r152, %r150, 381;
	shr.u32 	%r153, %r152, 2;
	mad.lo.s32 	%r154, %r153, 509, %r152;
	abs.s32 	%r155, %r151;
	setp.lt.u32 	%p63, %r155, 101;
	selp.b32 	%r156, %r150, %r154, %p63;
	shl.b32 	%r157, %r153, 23;
	selp.b32 	%r158, 1065353216, %r157, %p63;
	mov.b32 	%f44, %r158;
	shl.b32 	%r159, %r156, 23;
	mov.b32 	%f45, %r159;
	mul.rn.f32 	%f46, %f43, %f45;
	mul.rn.f32 	%f47, %f46, %f44;
	mul.rn.f32 	%f48, %f47, %f44;
	mul.rn.f32 	%f49, %f48, %f44;
	neg.f32 	%f50, %f49;
	selp.f32 	%f53, %f49, %f50, %p3;
$L__BB1_29:
	ld.param.u64 	%rd13, [_Z28convolutionBackwardKernel_dwiiiiPfiiiS_S_iiiii_param_9];
	cvta.to.global.u64 	%rd10, %rd13;
	mul.wide.s32 	%rd11, %r69, 4;
	add.s64 	%rd12, %rd10, %rd11;
	ld.global.f32 	%f51, [%rd12];
	add.f32 	%f52, %f53, %f51;
	st.global.f32 	[%rd12], %f52;
$L__BB1_30:
	ret;

}
	// .globl	_Z28convolutionBackwardKernel_dbiiiiPfS_i
.visible .entry _Z28convolutionBackwardKernel_dbiiiiPfS_i(
	.param .u32 _Z28convolutionBackwardKernel_dbiiiiPfS_i_param_0,
	.param .u32 _Z28convolutionBackwardKernel_dbiiiiPfS_i_param_1,
	.param .u32 _Z28convolutionBackwardKernel_dbiiiiPfS_i_param_2,
	.param .u32 _Z28convolutionBackwardKernel_dbiiiiPfS_i_param_3,
	.param .u64 .ptr .align 1 _Z28convolutionBackwardKernel_dbiiiiPfS_i_param_4,
	.param .u64 .ptr .align 1 _Z28convolutionBackwardKernel_dbiiiiPfS_i_param_5,
	.param .u32 _Z28convolutionBackwardKernel_dbiiiiPfS_i_param_6
)
{
	.reg .pred 	%p<14>;
	.reg .b32 	%r<48>;
	.reg .b32 	%f<89>;
	.reg .b64 	%rd<16>;

	ld.param.u32 	%r24, [_Z28convolutionBackwardKernel_dbiiiiPfS_i_param_0];
	ld.param.u32 	%r25, [_Z28convolutionBackwardKernel_dbiiiiPfS_i_param_1];
	ld.param.u32 	%r26, [_Z28convolutionBackwardKernel_dbiiiiPfS_i_param_2];
	ld.param.u32 	%r27, [_Z28convolutionBackwardKernel_dbiiiiPfS_i_param_3];
	ld.param.u64 	%rd5, [_Z28convolutionBackwardKernel_dbiiiiPfS_i_param_4];
	ld.param.u64 	%rd4, [_Z28convolutionBackwardKernel_dbiiiiPfS_i_param_5];
	cvta.to.global.u64 	%rd1, %rd5;
	mov.u32 	%r28, %ctaid.x;
	mov.u32 	%r29, %ntid.x;
	mov.u32 	%r30, %tid.x;
	mad.lo.s32 	%r1, %r28, %r29, %r30;
	setp.ge.s32 	%p1, %r1, %r25;
	@%p1 bra 	$L__BB2_19;
	min.s32 	%r31, %r24, %r26;
	mov.f32 	%f87, 0f00000000;
	min.s32 	%r32, %r31, %r27;
	setp.lt.s32 	%p2, %r32, 1;
	@%p2 bra 	$L__BB2_18;
	and.b32  	%r2, %r27, 15;
	add.s32 	%r3, %r2, -1;
	and.b32  	%r4, %r27, 7;
	add.s32 	%r5, %r4, -1;
	and.b32  	%r6, %r27, 2147483632;
	and.b32  	%r7, %r27, 3;
	neg.s32 	%r8, %r6;
	add.s64 	%rd2, %rd1, 32;
	mov.f32 	%f87, 0f00000000;
	mov.b32 	%r41, 0;
$L__BB2_3:
	mad.lo.s32 	%r35, %r41, %r25, %r1;
	mul.lo.s32 	%r10, %r35, %r26;
	mov.b32 	%r42, 0;
$L__BB2_4:
	setp.lt.u32 	%p3, %r27, 16;
	add.s32 	%r37, %r10, %r42;
	mul.lo.s32 	%r12, %r37, %r27;
	mov.b32 	%r46, 0;
	mov.u32 	%r43, %r12;
	mov.u32 	%r44, %r8;
	@%p3 bra 	$L__BB2_6;
$L__BB2_5:
	.pragma "nounroll";
	mul.wide.s32 	%rd6, %r43, 4;
	add.s64 	%rd7, %rd2, %rd6;
	ld.global.f32 	%f21, [%rd7+-32];
	add.f32 	%f22, %f87, %f21;
	ld.global.f32 	%f23, [%rd7+-28];
	add.f32 	%f24, %f22, %f23;
	ld.global.f32 	%f25, [%rd7+-24];
	add.f32 	%f26, %f24, %f25;
	ld.global.f32 	%f27, [%rd7+-20];
	add.f32 	%f28, %f26, %f27;
	ld.global.f32 	%f29, [%rd7+-16];
	add.f32 	%f30, %f28, %f29;
	ld.global.f32 	%f31, [%rd7+-12];
	add.f32 	%f32, %f30, %f31;
	ld.global.f32 	%f33, [%rd7+-8];
	add.f32 	%f34, %f32, %f33;
	ld.global.f32 	%f35, [%rd7+-4];
	add.f32 	%f36, %f34, %f35;
	ld.global.f32 	%f37, [%rd7];
	add.f32 	%f38, %f36, %f37;
	ld.global.f32 	%f39, [%rd7+4];
	add.f32 	%f40, %f38, %f39;
	ld.global.f32 	%f41, [%rd7+8];
	add.f32 	%f42, %f40, %f41;
	ld.global.f32 	%f43, [%rd7+12];
	add.f32 	%f44, %f42, %f43;
	ld.global.f32 	%f45, [%rd7+16];
	add.f32 	%f46, %f44, %f45;
	ld.global.f32 	%f47, [%rd7+20];
	add.f32 	%f48, %f46, %f47;
	ld.global.f32 	%f49, [%rd7+24];
	add.f32 	%f50, %f48, %f49;
	ld.global.f32 	%f51, [%rd7+28];
	add.f32 	%f87, %f50, %f51;
	add.s32 	%r44, %r44, 16;
	add.s32 	%r43, %r43, 16;
	setp.eq.s32 	%p4, %r44, 0;
	mov.u32 	%r46, %r6;
	@%p4 bra 	$L__BB2_6;
	bra.uni 	$L__BB2_5;
$L__BB2_6:
	setp.eq.s32 	%p5, %r2, 0;
	@%p5 bra 	$L__BB2_16;
	setp.lt.u32 	%p6, %r3, 7;
	@%p6 bra 	$L__BB2_9;
	add.s32 	%r38, %r46, %r12;
	mul.wide.s32 	%rd8, %r38, 4;
	add.s64 	%rd9, %rd1, %rd8;
	ld.global.f32 	%f53, [%rd9];
	add.f32 	%f54, %f87, %f53;
	ld.global.f32 	%f55, [%rd9+4];
	add.f32 	%f56, %f54, %f55;
	ld.global.f32 	%f57, [%rd9+8];
	add.f32 	%f58, %f56, %f57;
	ld.global.f32 	%f59, [%rd9+12];
	add.f32 	%f60, %f58, %f59;
	ld.global.f32 	%f61, [%rd9+16];
	add.f32 	%f62, %f60, %f61;
	ld.global.f32 	%f63, [%rd9+20];
	add.f32 	%f64, %f62, %f63;
	ld.global.f32 	%f65, [%rd9+24];
	add.f32 	%f66, %f64, %f65;
	ld.global.f32 	%f67, [%rd9+28];
	add.f32 	%f87, %f66, %f67;
	add.s32 	%r46, %r46, 8;
$L__BB2_9:
	setp.eq.s32 	%p7, %r4, 0;
	@%p7 bra 	$L__BB2_16;
	setp.lt.u32 	%p8, %r5, 3;
	@%p8 bra 	$L__BB2_12;
	add.s32 	%r39, %r46, %r12;
	mul.wide.s32 	%rd10, %r39, 4;
	add.s64 	%rd11, %rd1, %rd10;
	ld.global.f32 	%f69, [%rd11];
	add.f32 	%f70, %f87, %f69;
	ld.global.f32 	%f71, [%rd11+4];
	add.f32 	%f72, %f70, %f71;
	ld.global.f32 	%f73, [%rd11+8];
	add.f32 	%f74, %f72, %f73;
	ld.global.f32 	%f75, [%rd11+12];
	add.f32 	%f87, %f74, %f75;
	add.s32 	%r46, %r46, 4;
$L__BB2_12:
	setp.eq.s32 	%p9, %r7, 0;
	@%p9 bra 	$L__BB2_16;
	setp.eq.s32 	%p10, %r7, 1;
	add.s32 	%r40, %r46, %r12;
	mul.wide.s32 	%rd12, %r40, 4;
	add.s64 	%rd3, %rd1, %rd12;
	ld.global.f32 	%f76, [%rd3];
	add.f32 	%f87, %f87, %f76;
	@%p10 bra 	$L__BB2_16;
	setp.eq.s32 	%p11, %r7, 2;
	ld.global.f32 	%f77, [%rd3+4];
	add.f32 	%f87, %f87, %f77;
	@%p11 bra 	$L__BB2_16;
	ld.global.f32 	%f78, [%rd3+8];
	add.f32 	%f87, %f87, %f78;
$L__BB2_16:
	add.s32 	%r42, %r42, 1;
	setp.ne.s32 	%p12, %r42, %r26;
	@%p12 bra 	$L__BB2_4;
	add.s32 	%r41, %r41, 1;
	setp.ne.s32 	%p13, %r41, %r24;
	@%p13 bra 	$L__BB2_3;
$L__BB2_18:
	cvta.to.global.u64 	%rd13, %rd4;
	mul.wide.s32 	%rd14, %r1, 4;
	add.s64 	%rd15, %rd13, %rd14;
	st.global.f32 	[%rd15], %f87;
$L__BB2_19:
	ret;

}
	// .globl	_Z20convolutionKernel_WBiiiiPfiiiS_S_S_iiiii
.visible .entry _Z20convolutionKernel_WBiiiiPfiiiS_S_S_iiiii(
	.param .u32 _Z20convolutionKernel_WBiiiiPfiiiS_S_S_iiiii_param_0,
	.param .u32 _Z20convolutionKernel_WBiiiiPfiiiS_S_S_iiiii_param_1,
	.param .u32 _Z20convolutionKernel_WBiiiiPfiiiS_S_S_iiiii_param_2,
	.param .u32 _Z20convolutionKernel_WBiiiiPfiiiS_S_S_iiiii_param_3,
	.param .u64 .ptr .align 1 _Z20convolutionKernel_WBiiiiPfiiiS_S_S_iiiii_param_4,
	.param .u32 _Z20convolutionKernel_WBiiiiPfiiiS_S_S_iiiii_param_5,
	.param .u32 _Z20convolutionKernel_WBiiiiPfiiiS_S_S_iiiii_param_6,
	.param .u32 _Z20convolutionKernel_WBiiiiPfiiiS_S_S_iiiii_param_7,
	.param .u64 .ptr .align 1 _Z20convolutionKernel_WBiiiiPfiiiS_S_S_iiiii_param_8,
	.param .u64 .ptr .align 1 _Z20convolutionKernel_WBiiiiPfiiiS_S_S_iiiii_param_9,
	.param .u64 .ptr .align 1 _Z20convolutionKernel_WBiiiiPfiiiS_S_S_iiiii_param_10,
	.param .u32 _Z20convolutionKernel_WBiiiiPfiiiS_S_S_iiiii_param_11,
	.param .u32 _Z20convolutionKernel_WBiiiiPfiiiS_S_S_iiiii_param_12,
	.param .u32 _Z20convolutionKernel_WBiiiiPfiiiS_S_S_iiiii_param_13,
	.param .u32 _Z20convolutionKernel_WBiiiiPfiiiS_S_S_iiiii_param_14,
	.param .u32 _Z20convolutionKernel_WBiiiiPfiiiS_S_S_iiiii_param_15
)
{
	.reg .pred 	%p<77>;
	.reg .b16 	%rs<17>;
	.reg .b32 	%r<298>;
	.reg .b32 	%f<84>;
	.reg .b64 	%rd<45>;

	ld.param.u32 	%r94, [_Z20convolutionKernel_WBiiiiPfiiiS_S_S_iiiii_param_0];
	ld.param.u32 	%r97, [_Z20convolutionKernel_WBiiiiPfiiiS_S_S_iiiii_param_3];
	ld.param.u64 	%rd4, [_Z20convolutionKernel_WBiiiiPfiiiS_S_S_iiiii_param_4];
	ld.param.u32 	%r98, [_Z20convolutionKernel_WBiiiiPfiiiS_S_S_iiiii_param_5];
	ld.param.u64 	%rd5, [_Z20convolutionKernel_WBiiiiPfiiiS_S_S_iiiii_param_8];
	ld.param.u64 	%rd6, [_Z20convolutionKernel_WBiiiiPfiiiS_S_S_iiiii_param_10];
	ld.param.u32 	%r106, [_Z20convolutionKernel_WBiiiiPfiiiS_S_S_iiiii_param_11];
	ld.param.u32 	%r102, [_Z20convolutionKernel_WBiiiiPfiiiS_S_S_iiiii_param_12];
	ld.param.u32 	%r103, [_Z20convolutionKernel_WBiiiiPfiiiS_S_S_iiiii_param_13];
	ld.param.u32 	%r104, [_Z20convolutionKernel_WBiiiiPfiiiS_S_S_iiiii_param_14];
	ld.param.u32 	%r105, [_Z20convolutionKernel_WBiiiiPfiiiS_S_S_iiiii_param_15];
	cvta.to.global.u64 	%rd1, %rd6;
	mov.u32 	%r107, %ctaid.x;
	mov.u32 	%r108, %ntid.x;
	mov.u32 	%r109, %tid.x;
	mad.lo.s32 	%r1, %r107, %r108, %r109;
	mov.u32 	%r110, %ctaid.y;
	mov.u32 	%r111, %ntid.y;
	mov.u32 	%r112, %tid.y;
	mad.lo.s32 	%r113, %r110, %r111, %r112;
	mov.u32 	%r3, %ctaid.z;
	mov.b32 	%r114, -1;
	shl.b32 	%r115, %r114, %r105;
	not.b32 	%r4, %r115;
	setp.ge.s32 	%p2, %r1, %r102;
	setp.ge.s32 	%p3, %r113, %r106;
	or.pred  	%p4, %p2, %p3;
	setp.ge.s32 	%p5, %r3, %r98;
	or.pred  	%p6, %p5, %p4;
	setp.lt.s32 	%p7, %r94, 1;
	or.pred  	%p8, %p6, %p7;
	@%p8 bra 	$L__BB3_49;
	ld.param.u32 	%r249, [_Z20convolutionKernel_WBiiiiPfiiiS_S_S_iiiii_param_1];
	setp.lt.s32 	%p9, %r249, 1;
	@%p9 bra 	$L__BB3_43;
	ld.param.u32 	%r254, [_Z20convolutionKernel_WBiiiiPfiiiS_S_S_iiiii_param_6];
	setp.lt.s32 	%p14, %r254, 1;
	@%p14 bra 	$L__BB3_37;
	ld.param.u32 	%r257, [_Z20convolutionKernel_WBiiiiPfiiiS_S_S_iiiii_param_7];
	setp.lt.s32 	%p19, %r257, 1;
	@%p19 bra 	$L__BB3_31;
	ld.param.u32 	%r260, [_Z20convolutionKernel_WBiiiiPfiiiS_S_S_iiiii_param_15];
	ld.param.u32 	%r258, [_Z20convolutionKernel_WBiiiiPfiiiS_S_S_iiiii_param_7];
	add.s32 	%r171, %r260, -1;
	mov.b32 	%r172, -1;
	shl.b32 	%r173, %r172, %r171;
	add.s32 	%r174, %r173, 129;
	setp.eq.s32 	%p24, %r260, 0;
	selp.b32 	%r5, 97, %r174, %p24;
	mov.f32 	%f36, 0f00000000;
	mov.f32 	%f37, 0f3F000000;
	mul.rn.f32 	%f38, %f37, %f36;
	mov.f32 	%f39, 0f3DF6384F;
	mul.rn.f32 	%f40, %f39, %f36;
	mul.f32 	%f41, %f40, 0f40400000;
	fma.rn.f32 	%f42, %f38, 0f3FB8AA3B, 0f00000000;
	add.f32 	%f43, %f42, 0f00000000;
	fma.rn.f32 	%f44, %f41, %f38, %f43;
	fma.rn.f32 	%f45, %f40, 0f00000000, %f44;
	mov.f32 	%f46, 0f3F800000;
	add.rn.f32 	%f47, %f46, %f45;
	mov.f32 	%f48, 0fC0E00000;
	mul.rn.f32 	%f49, %f47, %f48;
	cvt.rni.f32.f32 	%f50, %f49;
	sub.f32 	%f51, %f49, %f50;
	neg.f32 	%f52, %f49;
	fma.rn.f32 	%f53, %f47, 0fC0E00000, %f52;
	mov.f32 	%f54, 0fBF800000;
	add.rn.f32 	%f55, %f47, %f54;
	neg.f32 	%f56, %f55;
	add.rn.f32 	%f57, %f45, %f56;
	fma.rn.f32 	%f58, %f57, 0fC0E00000, %f53;
	add.f32 	%f59, %f51, %f58;
	setp.gt.f32 	%p25, %f50, 0f00000000;
	selp.b32 	%r175, 0, -2097152000, %p25;
	neg.s32 	%r6, %r258;
	mul.lo.s32 	%r176, %r104, %r1;
	sub.s32 	%r7, %r176, %r103;
	add.s32 	%r177, %r173, 1;
	selp.b32 	%r8, -74, %r177, %p24;
	cvta.to.global.u64 	%rd2, %rd4;
	cvta.to.global.u64 	%rd3, %rd5;
	setp.lt.f32 	%p26, %f49, 0f00000000;
	selp.f32 	%f60, 0f00000000, 0f7F800000, %p26;
	abs.f32 	%f61, %f49;
	setp.gt.f32 	%p27, %f61, 0f43180000;
	cvt.rzi.s32.f32 	%r178, %f50;
	shl.b32 	%r179, %r178, 23;
	sub.s32 	%r180, %r179, %r175;
	mov.b32 	%f62, %r180;
	add.s32 	%r181, %r175, 2130706432;
	mov.b32 	%f63, %r181;
	fma.rn.f32 	%f64, %f59, 0f391FCB8E, 0f3AAF85ED;
	fma.rn.f32 	%f65, %f64, %f59, 0f3C1D9856;
	fma.rn.f32 	%f66, %f65, %f59, 0f3D6357BB;
	fma.rn.f32 	%f67, %f66, %f59, 0f3E75FDEC;
	fma.rn.f32 	%f68, %f67, %f59, 0f3F317218;
	fma.rn.f32 	%f69, %f68, %f59, 0f3F800000;
	mul.f32 	%f70, %f69, %f63;
	mul.f32 	%f71, %f70, %f62;
	selp.f32 	%f1, %f60, %f71, %p27;
	mul.lo.s32 	%r182, %r104, %r113;
	sub.s32 	%r9, %r182, %r103;
	mov.b32 	%r262, 0;
$L__BB3_5:
	mov.b32 	%r263, 0;
	mov.u32 	%r280, %r263;
	mov.u32 	%r282, %r263;
	mov.u32 	%r283, %r263;
$L__BB3_6:
	ld.param.u32 	%r255, [_Z20convolutionKernel_WBiiiiPfiiiS_S_S_iiiii_param_6];
	ld.param.u32 	%r252, [_Z20convolutionKernel_WBiiiiPfiiiS_S_S_iiiii_param_2];
	ld.param.u32 	%r250, [_Z20convolutionKernel_WBiiiiPfiiiS_S_S_iiiii_param_1];
	mad.lo.s32 	%r185, %r262, %r250, %r263;
	mul.lo.s32 	%r16, %r185, %r252;
	mad.lo.s32 	%r186, %r250, %r3, %r263;
	mul.lo.s32 	%r17, %r186, %r255;
	mov.b32 	%r267, 0;
$L__BB3_7:
	ld.param.u32 	%r259, [_Z20convolutionKernel_WBiiiiPfiiiS_S_S_iiiii_param_7];
	ld.param.u32 	%r253, [_Z20convolutionKernel_WBiiiiPfiiiS_S_S_iiiii_param_2];
	add.s32 	%r187, %r9, %r267;
	setp.gt.s32 	%p28, %r187, -1;
	setp.lt.s32 	%p29, %r187, %r253;
	and.pred  	%p1, %p28, %p29;
	add.s32 	%r188, %r16, %r187;
	add.s32 	%r189, %r17, %r267;
	mul.lo.s32 	%r273, %r189, %r259;
	mad.lo.s32 	%r272, %r188, %r97, %r7;
	mov.u32 	%r271, %r7;
	mov.u32 	%r274, %r6;
$L__BB3_8:
	mov.u32 	%r28, %r280;
	setp.gt.s32 	%p30, %r271, -1;
	setp.lt.s32 	%p31, %r271, %r97;
	and.pred  	%p32, %p30, %p31;
	and.pred  	%p33, %p1, %p32;
	not.pred 	%p34, %p33;
	@%p34 bra 	$L__BB3_25;
	mul.wide.s32 	%rd37, %r272, 4;
	add.s64 	%rd38, %rd2, %rd37;
	ld.global.u32 	%r192, [%rd38];
	shr.u32 	%r31, %r192, 31;
	shr.u32 	%r193, %r192, 23;
	and.b32  	%r32, %r193, 255;
	shr.u32 	%r194, %r192, 16;
	setp.eq.s32 	%p35, %r32, 0;
	setp.eq.s32 	%p36, %r32, 255;
	mul.wide.s32 	%rd39, %r273, 4;
	add.s64 	%rd40, %rd3, %rd39;
	ld.global.u32 	%r196, [%rd40];
	shr.u32 	%r33, %r196, 31;
	shr.u32 	%r197, %r196, 23;
	and.b32  	%r34, %r197, 255;
	shr.u32 	%r198, %r196, 16;
	setp.eq.s32 	%p37, %r34, 0;
	setp.eq.s32 	%p38, %r34, 255;
	setp.ne.s32 	%p39, %r32, 0;
	cvt.u16.u32 	%rs1, %r194;
	cvt.u16.u32 	%rs2, %r192;
	shr.u16 	%rs3, %rs2, 15;
	and.b16  	%rs5, %rs3, %rs1;
	xor.b16  	%rs6, %rs3, %rs1;
	shr.u16 	%rs7, %rs6, 1;
	add.s16 	%rs8, %rs5, %rs7;
	cvt.u32.u16 	%r200, %rs8;
	and.b32  	%r201, %r200, 63;
	or.b32  	%r202, %r201, 64;
	selp.b32 	%r203, 64, %r202, %p36;
	selp.b32 	%r204, 64, %r203, %p35;
	selp.b32 	%r35, %r204, 0, %p39;
	add.s32 	%r205, %r5, %r32;
	selp.b32 	%r36, %r205, 0, %p39;
	setp.ne.s32 	%p40, %r34, 0;
	cvt.u16.u32 	%rs9, %r198;
	cvt.u16.u32 	%rs10, %r196;
	shr.u16 	%rs11, %rs10, 15;
	and.b16  	%rs13, %rs11, %rs9;
	xor.b16  	%rs14, %rs11, %rs9;
	shr.u16 	%rs15, %rs14, 1;
	add.s16 	%rs16, %rs13, %rs15;
	cvt.u32.u16 	%r206, %rs16;
	and.b32  	%r207, %r206, 63;
	or.b32  	%r208, %r207, 64;
	selp.b32 	%r209, 64, %r208, %p38;
	selp.b32 	%r210, 64, %r209, %p37;
	selp.b32 	%r37, %r210, 0, %p40;
	add.s32 	%r211, %r5, %r34;
	selp.b32 	%r38, %r211, 0, %p40;
	setp.eq.s32 	%p41, %r36, %r4;
	and.pred  	%p42, %p39, %p41;
	setp.eq.s32 	%p43, %r38, %r4;
	and.pred  	%p44, %p40, %p43;
	or.pred  	%p46, %p42, %p44;
	mov.b32 	%r279, 0;
	mov.b32 	%r278, 1;
	mov.u32 	%r280, %r4;
	@%p46 bra 	$L__BB3_18;
	and.pred  	%p51, %p41, %p35;
	and.pred  	%p52, %p43, %p37;
	or.pred  	%p54, %p51, %p52;
	@%p54 bra 	$L__BB3_17;
	setp.eq.s32 	%p55, %r36, 0;
	setp.eq.s32 	%p56, %r38, 0;
	or.pred  	%p57, %p55, %p56;
	mov.b32 	%r278, 0;
	mov.u32 	%r279, %r278;
	mov.u32 	%r280, %r278;
	@%p57 bra 	$L__BB3_18;
	xor.b32  	%r279, %r33, %r31;
	mul.lo.s32 	%r40, %r37, %r35;
	add.s32 	%r214, %r36, %r8;
	add.s32 	%r41, %r214, %r38;
	setp.gt.s32 	%p58, %r41, %r4;
	mov.u32 	%r280, %r4;
	@%p58 bra 	$L__BB3_18;
	setp.lt.s32 	%p59, %r41, 0;
	selp.b32 	%r278, 0, %r40, %p59;
	max.s32 	%r280, %r41, 0;
	bra.uni 	$L__BB3_18;
$L__BB3_14:
	setp.eq.s32 	%p72, %r283, 0;
	selp.f32 	%f83, 0f00000000, 0f80000000, %p72;
	bra.uni 	$L__BB3_16;
$L__BB3_15:
	ld.param.u32 	%r261, [_Z20convolutionKernel_WBiiiiPfiiiS_S_S_iiiii_param_15];
	setp.eq.s32 	%p74, %r283, 0;
	and.b32  	%r220, %r282, 262143;
	clz.b32 	%r221, %r220;
	add.s32 	%r222, %r221, -13;
	shl.b32 	%r223, %r220, %r222;
	shr.u32 	%r224, %r223, 11;
	and.b32  	%r225, %r224, 127;
	shr.u32 	%r226, %r223, 10;
	and.b32  	%r227, %r226, 1;
	add.s32 	%r228, %r225, %r227;
	add.s32 	%r229, %r261, -1;
	mov.b32 	%r230, -1;
	shl.b32 	%r231, %r230, %r229;
	add.s32 	%r232, %r231, %r280;
	sub.s32 	%r233, %r232, %r221;
	add.s32 	%r234, %r233, 142;
	cvt.rn.f32.u32 	%f72, %r228;
	fma.rn.f32 	%f73, %f1, %f72, 0f3F800000;
	min.s32 	%r235, %r234, 405;
	max.s32 	%r236, %r235, -151;
	add.s32 	%r237, %r236, -127;
	add.s32 	%r238, %r236, 381;
	shr.u32 	%r239, %r238, 2;
	mad.lo.s32 	%r240, %r239, 509, %r238;
	abs.s32 	%r241, %r237;
	setp.lt.u32 	%p75, %r241, 101;
	selp.b32 	%r242, %r236, %r240, %p75;
	shl.b32 	%r243, %r239, 23;
	selp.b32 	%r244, 1065353216, %r243, %p75;
	mov.b32 	%f74, %r244;
	shl.b32 	%r245, %r242, 23;
	mov.b32 	%f75, %r245;
	mul.rn.f32 	%f76, %f73, %f75;
	mul.rn.f32 	%f77, %f76, %f74;
	mul.rn.f32 	%f78, %f77, %f74;
	mul.rn.f32 	%f79, %f78, %f74;
	neg.f32 	%f80, %f79;
	selp.f32 	%f83, %f79, %f80, %p74;
$L__BB3_16:
	ld.param.u64 	%rd44, [_Z20convolutionKernel_WBiiiiPfiiiS_S_S_iiiii_param_10];
	mad.lo.s32 	%r246, %r262, %r98, %r3;
	mad.lo.s32 	%r247, %r246, %r106, %r113;
	mad.lo.s32 	%r248, %r247, %r102, %r1;
	cvta.to.global.u64 	%rd41, %rd44;
	mul.wide.s32 	%rd42, %r248, 4;
	add.s64 	%rd43, %rd41, %rd42;
	ld.global.f32 	%f81, [%rd43];
	add.f32 	%f82, %f83, %f81;
	st.global.f32 	[%rd43], %f82;
	add.s32 	%r262, %r262, 1;
	setp.eq.s32 	%p76, %r262, %r94;
	@%p76 bra 	$L__BB3_49;
	bra.uni 	$L__BB3_5;
$L__BB3_17:
	xor.b32  	%r279, %r33, %r31;
	mov.b32 	%r278, 0;
	mov.u32 	%r280, %r4;
$L__BB3_18:
	sub.s32 	%r48, %r28, %r280;
	setp.gt.s32 	%p60, %r48, 0;
	neg.s32 	%r216, %r48;
	selp.b32 	%r217, 0, %r216, %p60;
	shr.s32 	%r49, %r282, %r217;
	max.s32 	%r218, %r48, 0;
	shr.u32 	%r50, %r278, %r218;
	setp.eq.s32 	%p61, %r283, %r279;
	@%p61 bra 	$L__BB3_22;
	setp.lt.s32 	%p62, %r49, %r50;
	@%p62 bra 	$L__BB3_21;
	sub.s32 	%r282, %r49, %r50;
	bra.uni 	$L__BB3_23;
$L__BB3_21:
	sub.s32 	%r282, %r50, %r49;
	mov.u32 	%r283, %r279;
	bra.uni 	$L__BB3_23;
$L__BB3_22:
	add.s32 	%r282, %r49, %r50;
$L__BB3_23:
	setp.ne.s32 	%p63, %r282, 0;
	setp.lt.s32 	%p64, %r48, 0;
	and.pred  	%p65, %p64, %p63;
	@%p65 bra 	$L__BB3_25;
	or.b32  	%r219, %r282, %r48;
	setp.eq.s32 	%p66, %r219, 0;
	selp.b32 	%r283, 0, %r283, %p66;
	selp.b32 	%r280, 0, %r28, %p66;
$L__BB3_25:
	add.s32 	%r274, %r274, 1;
	setp.ne.s32 	%p67, %r274, 0;
	add.s32 	%r273, %r273, 1;
	add.s32 	%r272, %r272, 1;
	add.s32 	%r271, %r271, 1;
	@%p67 bra 	$L__BB3_8;
	ld.param.u32 	%r256, [_Z20convolutionKernel_WBiiiiPfiiiS_S_S_iiiii_param_6];
	add.s32 	%r267, %r267, 1;
	setp.ne.s32 	%p68, %r267, %r256;
	@%p68 bra 	$L__BB3_7;
	ld.param.u32 	%r251, [_Z20convolutionKernel_WBiiiiPfiiiS_S_S_iiiii_param_1];
	add.s32 	%r263, %r263, 1;
	setp.ne.s32 	%p69, %r263, %r251;
	@%p69 bra 	$L__BB3_6;
	setp.eq.s32 	%p70, %r280, 0;
	@%p70 bra 	$L__BB3_14;
	setp.eq.s32 	%p71, %r280, 255;
	@%p71 bra 	$L__BB3_30;
	bra.uni 	$L__BB3_15;
$L__BB3_30:
	setp.eq.s32 	%p73, %r283, 0;
	selp.f32 	%f83, 0f7F800000, 0fFF800000, %p73;
	bra.uni 	$L__BB3_16;
$L__BB3_31:
	and.b32  	%r67, %r94, 3;
	setp.lt.u32 	%p20, %r94, 4;
	mov.b32 	%r288, 0;
	@%p20 bra 	$L__BB3_34;
	and.b32  	%r288, %r94, 2147483644;
	mov.b32 	%r286, 0;
$L__BB3_33:
	mad.lo.s32 	%r154, %r286, %r98, %r3;
	mad.lo.s32 	%r155, %r154, %r106, %r113;
	mad.lo.s32 	%r156, %r155, %r102, %r1;
	mul.wide.s32 	%rd27, %r156, 4;
	add.s64 	%rd28, %rd1, %rd27;
	ld.global.f32 	%f26, [%rd28];
	add.f32 	%f27, %f26, 0f00000000;
	st.global.f32 	[%rd28], %f27;
	add.s32 	%r157, %r154, %r98;
	mad.lo.s32 	%r158, %r157, %r106, %r113;
	mad.lo.s32 	%r159, %r158, %r102, %r1;
	mul.wide.s32 	%rd29, %r159, 4;
	add.s64 	%rd30, %rd1, %rd29;
	ld.global.f32 	%f28, [%rd30];
	add.f32 	%f29, %f28, 0f00000000;
	st.global.f32 	[%rd30], %f29;
	add.s32 	%r160, %r157, %r98;
	mad.lo.s32 	%r161, %r160, %r106, %r113;
	mad.lo.s32 	%r162, %r161, %r102, %r1;
	mul.wide.s32 	%rd31, %r162, 4;
	add.s64 	%rd32, %rd1, %rd31;
	ld.global.f32 	%f30, [%rd32];
	add.f32 	%f31, %f30, 0f00000000;
	st.global.f32 	[%rd32], %f31;
	add.s32 	%r163, %r160, %r98;
	mad.lo.s32 	%r164, %r163, %r106, %r113;
	mad.lo.s32 	%r165, %r164, %r102, %r1;
	mul.wide.s32 	%rd33, %r165, 4;
	add.s64 	%rd34, %rd1, %rd33;
	ld.global.f32 	%f32, [%rd34];
	add.f32 	%f33, %f32, 0f00000000;
	st.global.f32 	[%rd34], %f33;
	add.s32 	%r286, %r286, 4;
	setp.ne.s32 	%p21, %r286, %r288;
	@%p21 bra 	$L__BB3_33;
$L__BB3_34:
	setp.eq.s32 	%p22, %r67, 0;
	@%p22 bra 	$L__BB3_49;
	mov.b32 	%r289, 0;
$L__BB3_36:
	.pragma "nounroll";
	mad.lo.s32 	%r167, %r288, %r98, %r3;
	mad.lo.s32 	%r168, %r167, %r106, %r113;
	mad.lo.s32 	%r169, %r168, %r102, %r1;
	mul.wide.s32 	%rd35, %r169, 4;
	add.s64 	%rd36, %rd1, %rd35;
	ld.global.f32 	%f34, [%rd36];
	add.f32 	%f35, %f34, 0f00000000;
	st.global.f32 	[%rd36], %f35;
	add.s32 	%r288, %r288, 1;
	add.s32 	%r289, %r289, 1;
	setp.eq.s32 	%p23, %r289, %r67;
	@%p23 bra 	$L__BB3_49;
	bra.uni 	$L__BB3_36;
$L__BB3_37:
	and.b32  	%r76, %r94, 3;
	setp.lt.u32 	%p15, %r94, 4;
	mov.b32 	%r292, 0;
	@%p15 bra 	$L__BB3_40;
	and.b32  	%r292, %r94, 2147483644;
	mov.b32 	%r290, 0;
$L__BB3_39:
	mad.lo.s32 	%r136, %r290, %r98, %r3;
	mad.lo.s32 	%r137, %r136, %r106, %r113;
	mad.lo.s32 	%r138, %r137, %r102, %r1;
	mul.wide.s32 	%rd17, %r138, 4;
	add.s64 	%rd18, %rd1, %rd17;
	ld.global.f32 	%f16, [%rd18];
	add.f32 	%f17, %f16, 0f00000000;
	st.global.f32 	[%rd18], %f17;
	add.s32 	%r139, %r136, %r98;
	mad.lo.s32 	%r140, %r139, %r106, %r113;
	mad.lo.s32 	%r141, %r140, %r102, %r1;
	mul.wide.s32 	%rd19, %r141, 4;
	add.s64 	%rd20, %rd1, %rd19;
	ld.global.f32 	%f18, [%rd20];
	add.f32 	%f19, %f18, 0f00000000;
	st.global.f32 	[%rd20], %f19;
	add.s32 	%r142, %r139, %r98;
	mad.lo.s32 	%r143, %r142, %r106, %r113;
	mad.lo.s32 	%r144, %r143, %r102, %r1;
	mul.wide.s32 	%rd21, %r144, 4;
	add.s64 	%rd22, %rd1, %rd21;
	ld.global.f32 	%f20, [%rd22];
	add.f32 	%f21, %f20, 0f00000000;
	st.global.f32 	[%rd22], %f21;
	add.s32 	%r145, %r142, %r98;
	mad.lo.s32 	%r146, %r145, %r106, %r113;
	mad.lo.s32 	%r147, %r146, %r102, %r1;
	mul.wide.s32 	%rd23, %r147, 4;
	add.s64 	%rd24, %rd1, %rd23;
	ld.global.f32 	%f22, [%rd24];
	add.f32 	%f23, %f22, 0f00000000;
	st.global.f32 	[%rd24], %f23;
	add.s32 	%r290, %r290, 4;
	setp.ne.s32 	%p16, %r290, %r292;
	@%p16 bra 	$L__BB3_39;
$L__BB3_40:
	setp.eq.s32 	%p17, %r76, 0;
	@%p17 bra 	$L__BB3_49;
	mov.b32 	%r293, 0;
$L__BB3_42:
	.pragma "nounroll";
	mad.lo.s32 	%r149, %r292, %r98, %r3;
	mad.lo.s32 	%r150, %r149, %r106, %r113;
	mad.lo.s32 	%r151, %r150, %r102, %r1;
	mul.wide.s32 	%rd25, %r151, 4;
	add.s64 	%rd26, %rd1, %rd25;
	ld.global.f32 	%f24, [%rd26];
	add.f32 	%f25, %f24, 0f00000000;
	st.global.f32 	[%rd26], %f25;
	add.s32 	%r292, %r292, 1;
	add.s32 	%r293, %r293, 1;
	setp.eq.s32 	%p18, %r293, %r76;
	@%p18 bra 	$L__BB3_49;
	bra.uni 	$L__BB3_42;
$L__BB3_43:
	and.b32  	%r85, %r94, 3;
	setp.lt.u32 	%p10, %r94, 4;
	mov.b32 	%r296, 0;
	@%p10 bra 	$L__BB3_46;
	and.b32  	%r296, %r94, 2147483644;
	mov.b32 	%r294, 0;
$L__BB3_45:
	mad.lo.s32 	%r118, %r294, %r98, %r3;
	mad.lo.s32 	%r119, %r118, %r106, %r113;
	mad.lo.s32 	%r120, %r119, %r102, %r1;
	mul.wide.s32 	%rd7, %r120, 4;
	add.s64 	%rd8, %rd1, %rd7;
	ld.global.f32 	%f6, [%rd8];
	add.f32 	%f7, %f6, 0f00000000;
	st.global.f32 	[%rd8], %f7;
	add.s32 	%r121, %r118, %r98;
	mad.lo.s32 	%r122, %r121, %r106, %r113;
	mad.lo.s32 	%r123, %r122, %r102, %r1;
	mul.wide.s32 	%rd9, %r123, 4;
	add.s64 	%rd10, %rd1, %rd9;
	ld.global.f32 	%f8, [%rd10];
	add.f32 	%f9, %f8, 0f00000000;
	st.global.f32 	[%rd10], %f9;
	add.s32 	%r124, %r121, %r98;
	mad.lo.s32 	%r125, %r124, %r106, %r113;
	mad.lo.s32 	%r126, %r125, %r102, %r1;
	mul.wide.s32 	%rd11, %r126, 4;
	add.s64 	%rd12, %rd1, %rd11;
	ld.global.f32 	%f10, [%rd12];
	add.f32 	%f11, %f10, 0f00000000;
	st.global.f32 	[%rd12], %f11;
	add.s32 	%r127, %r124, %r98;
	mad.lo.s32 	%r128, %r127, %r106, %r113;
	mad.lo.s32 	%r129, %r128, %r102, %r1;
	mul.wide.s32 	%rd13, %r129, 4;
	add.s64 	%rd14, %rd1, %rd13;
	ld.global.f32 	%f12, [%rd14];
	add.f32 	%f13, %f12, 0f00000000;
	st.global.f32 	[%rd14], %f13;
	add.s32 	%r294, %r294, 4;
	setp.ne.s32 	%p11, %r294, %r296;
	@%p11 bra 	$L__BB3_45;
$L__BB3_46:
	setp.eq.s32 	%p12, %r85, 0;
	@%p12 bra 	$L__BB3_49;
	mov.b32 	%r297, 0;
$L__BB3_48:
	.pragma "nounroll";
	mad.lo.s32 	%r131, %r296, %r98, %r3;
	mad.lo.s32 	%r132, %r131, %r106, %r113;
	mad.lo.s32 	%r133, %r132, %r102, %r1;
	mul.wide.s32 	%rd15, %r133, 4;
	add.s64 	%rd16, %rd1, %rd15;
	ld.global.f32 	%f14, [%rd16];
	add.f32 	%f15, %f14, 0f00000000;
	st.global.f32 	[%rd16], %f15;
	add.s32 	%r296, %r296, 1;
	add.s32 	%r297, %r297, 1;
	setp.ne.s32 	%p13, %r297, %r85;
	@%p13 bra 	$L__BB3_48;
$L__BB3_49:
	ret;

}


// ===== COMPILED SASS (sm_100) =====

	.target	sm_100

	.elftype	@"ET_EXEC"


//--------------------- .note.nv.tkinfo           --------------------------
	.section	.note.nv.tkinfo,"",@"SHT_NOTE"
	.sectionflags	@"SHF_NOTE_NV_TKINFO"
	.tkinfo
        /*0018*/ 	.word	0x00000002
        /*0030*/ 	.string	""
        /*0030*/ 	.string	"ptxas"
        /*0030*/ 	.string	"Cuda compilation tools, release 13.0, V13.0.88"
        /*0030*/ 	.string	"Build cuda_13.0.r13.0/compiler.36424714_0"
        /*0030*/ 	.string	"-arch sm_100 -m 64 "



//--------------------- .note.nv.cuinfo           --------------------------
	.section	.note.nv.cuinfo,"",@"SHT_NOTE"
	.sectionflags	@"SHF_NOTE_NV_CUINFO"
        /*0018*/ 	.short	0x0002
        /*001a*/ 	.short	0x0064
        /*001c*/ 	.short	0x0082
	.zero		2


//--------------------- .nv.info                  --------------------------
	.section	.nv.info,"",@"SHT_CUDA_INFO"
	.align	4


	//----- nvinfo : EIATTR_REGCOUNT
	.align		4
        /*0000*/ 	.byte	0x04, 0x2f
        /*0002*/ 	.short	(.L_1 - .L_0)
	.align		4
.L_0:
        /*0004*/ 	.word	index@(_Z17convolutionKerneliiiiiiiPfS_S_iiiii)
        /*0008*/ 	.word	0x0000001c


	//----- nvinfo : EIATTR_FRAME_SIZE
	.align		4
.L_1:
        /*000c*/ 	.byte	0x04, 0x11
        /*000e*/ 	.short	(.L_3 - .L_2)
	.align		4
.L_2:
        /*0010*/ 	.word	index@(_Z17convolutionKerneliiiiiiiPfS_S_iiiii)
        /*0014*/ 	.word	0x00000000


	//----- nvinfo : EIATTR_REGCOUNT
	.align		4
.L_3:
        /*0018*/ 	.byte	0x04, 0x2f
        /*001a*/ 	.short	(.L_5 - .L_4)
	.align		4
.L_4:
        /*001c*/ 	.word	index@(_Z28convolutionBackwardKernel_dwiiiiPfiiiS_S_iiiii)
        /*0020*/ 	.word	0x00000019


	//----- nvinfo : EIATTR_FRAME_SIZE
	.align		4
.L_5:
        /*0024*/ 	.byte	0x04, 0x11
        /*0026*/ 	.short	(.L_7 - .L_6)
	.align		4
.L_6:
        /*0028*/ 	.word	index@(_Z28convolutionBackwardKernel_dwiiiiPfiiiS_S_iiiii)
        /*002c*/ 	.word	0x00000000


	//----- nvinfo : EIATTR_REGCOUNT
	.align		4
.L_7:
        /*0030*/ 	.byte	0x04, 0x2f
        /*0032*/ 	.short	(.L_9 - .L_8)
	.align		4
.L_8:
        /*0034*/ 	.word	index@(_Z28convolutionBackwardKernel_dbiiiiPfS_i)
        /*0038*/ 	.word	0x0000001e


	//----- nvinfo : EIATTR_FRAME_SIZE
	.align		4
.L_9:
        /*003c*/ 	.byte	0x04, 0x11
        /*003e*/ 	.short	(.L_11 - .L_10)
	.align		4
.L_10:
        /*0040*/ 	.word	index@(_Z28convolutionBackwardKernel_dbiiiiPfS_i)
        /*0044*/ 	.word	0x00000000


	//----- nvinfo : EIATTR_REGCOUNT
	.align		4
.L_11:
        /*0048*/ 	.byte	0x04, 0x2f
        /*004a*/ 	.short	(.L_13 - .L_12)
	.align		4
.L_12:
        /*004c*/ 	.word	index@(_Z20convolutionKernel_WBiiiiPfiiiS_S_S_iiiii)
        /*0050*/ 	.word	0x0000001c


	//----- nvinfo : EIATTR_FRAME_SIZE
	.align		4
.L_13:
        /*0054*/ 	.byte	0x04, 0x11
        /*0056*/ 	.short	(.L_15 - .L_14)
	.align		4
.L_14:
        /*0058*/ 	.word	index@(_Z20convolutionKernel_WBiiiiPfiiiS_S_S_iiiii)
        /*005c*/ 	.word	0x00000000


	//----- nvinfo : EIATTR_MIN_STACK_SIZE
	.align		4
.L_15:
        /*0060*/ 	.byte	0x04, 0x12
        /*0062*/ 	.short	(.L_17 - .L_16)
	.align		4
.L_16:
        /*0064*/ 	.word	index@(_Z20convolutionKernel_WBiiiiPfiiiS_S_S_iiiii)
        /*0068*/ 	.word	0x00000000


	//----- nvinfo : EIATTR_MIN_STACK_SIZE
	.align		4
.L_17:
        /*006c*/ 	.byte	0x04, 0x12
        /*006e*/ 	.short	(.L_19 - .L_18)
	.align		4
.L_18:
        /*0070*/ 	.word	index@(_Z28convolutionBackwardKernel_dbiiiiPfS_i)
        /*0074*/ 	.word	0x00000000


	//----- nvinfo : EIATTR_MIN_STACK_SIZE
	.align		4
.L_19:
        /*0078*/ 	.byte	0x04, 0x12
        /*007a*/ 	.short	(.L_21 - .L_20)
	.align		4
.L_20:
        /*007c*/ 	.word	index@(_Z28convolutionBackwardKernel_dwiiiiPfiiiS_S_iiiii)
        /*0080*/ 	.word	0x00000000


	//----- nvinfo : EIATTR_MIN_STACK_SIZE
	.align		4
.L_21:
        /*0084*/ 	.byte	0x04, 0x12
        /*0086*/ 	.short	(.L_23 - .L_22)
	.align		4
.L_22:
        /*0088*/ 	.word	index@(_Z17convolutionKerneliiiiiiiPfS_S_iiiii)
        /*008c*/ 	.word	0x00000000
.L_23:


//--------------------- .nv.compat                --------------------------
	.section	.nv.compat,"",@"SHT_CUDA_COMPAT_INFO"
	.align	4
        /*0000*/ 	.byte	0x02, 0x09, 0x00, 0x00, 0x02, 0x02, 0x01, 0x00, 0x02, 0x05, 0x05, 0x00, 0x03, 0x07, 0x01, 0x01
        /*0010*/ 	.byte	0x02, 0x03, 0x00, 0x00, 0x02, 0x06, 0x01, 0x00, 0x04, 0x0b, 0x08, 0x00, 0x01, 0x00, 0x00, 0x00
        /*0020*/ 	.byte	0x00, 0x00, 0x00, 0x00


//--------------------- .nv.info._Z20convolutionKernel_WBiiiiPfiiiS_S_S_iiiii --------------------------
	.section	.nv.info._Z20convolutionKernel_WBiiiiPfiiiS_S_S_iiiii,"",@"SHT_CUDA_INFO"
	.sectionflags	@""
	.align	4


	//----- nvinfo : EIATTR_CUDA_API_VERSION
	.align		4
        /*0000*/ 	.byte	0x04, 0x37
        /*0002*/ 	.short	(.L_25 - .L_24)
.L_24:
        /*0004*/ 	.word	0x00000082


	//----- nvinfo : EIATTR_KPARAM_INFO
	.align		4
.L_25:
        /*0008*/ 	.byte	0x04, 0x17
        /*000a*/ 	.short	(.L_27 - .L_26)
.L_26:
        /*000c*/ 	.word	0x00000000
        /*0010*/ 	.short	0x000f
        /*0012*/ 	.short	0x0050
        /*0014*/ 	.byte	0x00, 0xf0, 0x11, 0x00


	//----- nvinfo : EIATTR_KPARAM_INFO
	.align		4
.L_27:
        /*0018*/ 	.byte	0x04, 0x17
        /*001a*/ 	.short	(.L_29 - .L_28)
.L_28:
        /*001c*/ 	.word	0x00000000
        /*0020*/ 	.short	0x000e
        /*0022*/ 	.short	0x004c
        /*0024*/ 	.byte	0x00, 0xf0, 0x11, 0x00


	//----- nvinfo : EIATTR_KPARAM_INFO
	.align		4
.L_29:
        /*0028*/ 	.byte	0x04, 0x17
        /*002a*/ 	.short	(.L_31 - .L_30)
.L_30:
        /*002c*/ 	.word	0x00000000
        /*0030*/ 	.short	0x000d
        /*0032*/ 	.short	0x0048
        /*0034*/ 	.byte	0x00, 0xf0, 0x11, 0x00


	//----- nvinfo : EIATTR_KPARAM_INFO
	.align		4
.L_31:
        /*0038*/ 	.byte	0x04, 0x17
        /*003a*/ 	.short	(.L_33 - .L_32)
.L_32:
        /*003c*/ 	.word	0x00000000
        /*0040*/ 	.short	0x000c
        /*0042*/ 	.short	0x0044
        /*0044*/ 	.byte	0x00, 0xf0, 0x11, 0x00


	//----- nvinfo : EIATTR_KPARAM_INFO
	.align		4
.L_33:
        /*0048*/ 	.byte	0x04, 0x17
        /*004a*/ 	.short	(.L_35 - .L_34)
.L_34:
        /*004c*/ 	.word	0x00000000
        /*0050*/ 	.short	0x000b
        /*0052*/ 	.short	0x0040
        /*0054*/ 	.byte	0x00, 0xf0, 0x11, 0x00


	//----- nvinfo : EIATTR_KPARAM_INFO
	.align		4
.L_35:
        /*0058*/ 	.byte	0x04, 0x17
        /*005a*/ 	.short	(.L_37 - .L_36)
.L_36:
        /*005c*/ 	.word	0x00000000
        /*0060*/ 	.short	0x000a
        /*0062*/ 	.short	0x0038
        /*0064*/ 	.byte	0x00, 0xf5, 0x21, 0x00


	//----- nvinfo : EIATTR_KPARAM_INFO
	.align		4
.L_37:
        /*0068*/ 	.byte	0x04, 0x17
        /*006a*/ 	.short	(.L_39 - .L_38)
.L_38:
        /*006c*/ 	.word	0x00000000
        /*0070*/ 	.short	0x0009
        /*0072*/ 	.short	0x0030
        /*0074*/ 	.byte	0x00, 0xf5, 0x21, 0x00


	//----- nvinfo : EIATTR_KPARAM_INFO
	.align		4
.L_39:
        /*0078*/ 	.byte	0x04, 0x17
        /*007a*/ 	.short	(.L_41 - .L_40)
.L_40:
        /*007c*/ 	.word	0x00000000
        /*0080*/ 	.short	0x0008
        /*0082*/ 	.short	0x0028
        /*0084*/ 	.byte	0x00, 0xf5, 0x21, 0x00


	//----- nvinfo : EIATTR_KPARAM_INFO
	.align		4
.L_41:
        /*0088*/ 	.byte	0x04, 0x17
        /*008a*/ 	.short	(.L_43 - .L_42)
.L_42:
        /*008c*/ 	.word	0x00000000
        /*0090*/ 	.short	0x0007
        /*0092*/ 	.short	0x0020
        /*0094*/ 	.byte	0x00, 0xf0, 0x11, 0x00


	//----- nvinfo : EIATTR_KPARAM_INFO
	.align		4
.L_43:
        /*0098*/ 	.byte	0x04, 0x17
        /*009a*/ 	.short	(.L_45 - .L_44)
.L_44:
        /*009c*/ 	.word	0x00000000
        /*00a0*/ 	.short	0x0006
        /*00a2*/ 	.short	0x001c
        /*00a4*/ 	.byte	0x00, 0xf0, 0x11, 0x00


	//----- nvinfo : EIATTR_KPARAM_INFO
	.align		4
.L_45:
        /*00a8*/ 	.byte	0x04, 0x17
        /*00aa*/ 	.short	(.L_47 - .L_46)
.L_46:
        /*00ac*/ 	.word	0x00000000
        /*00b0*/ 	.short	0x0005
        /*00b2*/ 	.short	0x0018
        /*00b4*/ 	.byte	0x00, 0xf0, 0x11, 0x00


	//----- nvinfo : EIATTR_KPARAM_INFO
	.align		4
.L_47:
        /*00b8*/ 	.byte	0x04, 0x17
        /*00ba*/ 	.short	(.L_49 - .L_48)
.L_48:
        /*00bc*/ 	.word	0x00000000
        /*00c0*/ 	.short	0x0004
        /*00c2*/ 	.short	0x0010
        /*00c4*/ 	.byte	0x00, 0xf5, 0x21, 0x00


	//----- nvinfo : EIATTR_KPARAM_INFO
	.align		4
.L_49:
        /*00c8*/ 	.byte	0x04, 0x17
        /*00ca*/ 	.short	(.L_51 - .L_50)
.L_50:
        /*00cc*/ 	.word	0x00000000
        /*00d0*/ 	.short	0x0003
        /*00d2*/ 	.short	0x000c
        /*00d4*/ 	.byte	0x00, 0xf0, 0x11, 0x00


	//----- nvinfo : EIATTR_KPARAM_INFO
	.align		4
.L_51:
        /*00d8*/ 	.byte	0x04, 0x17
        /*00da*/ 	.short	(.L_53 - .L_52)
.L_52:
        /*00dc*/ 	.word	0x00000000
        /*00e0*/ 	.short	0x0002
        /*00e2*/ 	.short	0x0008
        /*00e4*/ 	.byte	0x00, 0xf0, 0x11, 0x00


	//----- nvinfo : EIATTR_KPARAM_INFO
	.align		4
.L_53:
        /*00e8*/ 	.byte	0x04, 0x17
        /*00ea*/ 	.short	(.L_55 - .L_54)
.L_54:
        /*00ec*/ 	.word	0x00000000
        /*00f0*/ 	.short	0x0001
        /*00f2*/ 	.short	0x0004
        /*00f4*/ 	.byte	0x00, 0xf0, 0x11, 0x00


	//----- nvinfo : EIATTR_KPARAM_INFO
	.align		4
.L_55:
        /*00f8*/ 	.byte	0x04, 0x17
        /*00fa*/ 	.short	(.L_57 - .L_56)
.L_56:
        /*00fc*/ 	.word	0x00000000
        /*0100*/ 	.short	0x0000
        /*0102*/ 	.short	0x0000
        /*0104*/ 	.byte	0x00, 0xf0, 0x11, 0x00


	//----- nvinfo : EIATTR_SPARSE_MMA_MASK
	.align		4
.L_57:
        /*0108*/ 	.byte	0x03, 0x50
        /*010a*/ 	.short	0x0000


	//----- nvinfo : EIATTR_MAXREG_COUNT
	.align		4
        /*010c*/ 	.byte	0x03, 0x1b
        /*010e*/ 	.short	0x00ff


	//----- nvinfo : EIATTR_MERCURY_ISA_VERSION
	.align		4
        /*0110*/ 	.byte	0x03, 0x5f
        /*0112*/ 	.short	0x0101


	//----- nvinfo : EIATTR_VRC_CTA_INIT_COUNT
	.align		4
        /*0114*/ 	.byte	0x02, 0x4a
	.zero		1
	.zero		1


	//----- nvinfo : EIATTR_EXIT_INSTR_OFFSETS
	.align		4
        /*0118*/ 	.byte	0x04, 0x1c
        /*011a*/ 	.short	(.L_59 - .L_58)


	//   ....[0]....
.L_58:
        /*011c*/ 	.word	0x00000110


	//   ....[1]....
        /*0120*/ 	.word	0x00001100


	//   ....[2]....
        /*0124*/ 	.word	0x00001fa0


	//   ....[3]....
        /*0128*/ 	.word	0x00002080


	//   ....[4]....
        /*012c*/ 	.word	0x00002f20


	//   ....[5]....
        /*0130*/ 	.word	0x00003000


	//   ....[6]....
        /*0134*/ 	.word	0x00003ea0


	//   ....[7]....
        /*0138*/ 	.word	0x00003f80


	//----- nvinfo : EIATTR_CRS_STACK_SIZE
	.align		4
.L_59:
        /*013c*/ 	.byte	0x04, 0x1e
        /*013e*/ 	.short	(.L_61 - .L_60)
.L_60:
        /*0140*/ 	.word	0x00000000


	//----- nvinfo : EIATTR_CBANK_PARAM_SIZE
	.align		4
.L_61:
        /*0144*/ 	.byte	0x03, 0x19
        /*0146*/ 	.short	0x0054


	//----- nvinfo : EIATTR_PARAM_CBANK
	.align		4
        /*0148*/ 	.byte	0x04, 0x0a
        /*014a*/ 	.short	(.L_63 - .L_62)
	.align		4
.L_62:
        /*014c*/ 	.word	index@(.nv.constant0._Z20convolutionKernel_WBiiiiPfiiiS_S_S_iiiii)
        /*0150*/ 	.short	0x0380
        /*0152*/ 	.short	0x0054


	//----- nvinfo : EIATTR_SW_WAR
	.align		4
.L_63:
        /*0154*/ 	.byte	0x04, 0x36
        /*0156*/ 	.short	(.L_65 - .L_64)
.L_64:
        /*0158*/ 	.word	0x00000008
.L_65:


//--------------------- .nv.info._Z28convolutionBackwardKernel_dbiiiiPfS_i --------------------------
	.section	.nv.info._Z28convolutionBackwardKernel_dbiiiiPfS_i,"",@"SHT_CUDA_INFO"
	.sectionflags	@""
	.align	4


	//----- nvinfo : EIATTR_CUDA_API_VERSION
	.align		4
        /*0000*/ 	.byte	0x04, 0x37
        /*0002*/ 	.short	(.L_67 - .L_66)
.L_66:
        /*0004*/ 	.word	0x00000082


	//----- nvinfo : EIATTR_KPARAM_INFO
	.align		4
.L_67:
        /*0008*/ 	.byte	0x04, 0x17
        /*000a*/ 	.short	(.L_69 - .L_68)
.L_68:
        /*000c*/ 	.word	0x00000000
        /*0010*/ 	.short	0x0006
        /*0012*/ 	.short	0x0020
        /*0014*/ 	.byte	0x00, 0xf0, 0x11, 0x00


	//----- nvinfo : EIATTR_KPARAM_INFO
	.align		4
.L_69:
        /*0018*/ 	.byte	0x04, 0x17
        /*001a*/ 	.short	(.L_71 - .L_70)
.L_70:
        /*001c*/ 	.word	0x00000000
        /*0020*/ 	.short	0x0005
        /*0022*/ 	.short	0x0018
        /*0024*/ 	.byte	0x00, 0xf5, 0x21, 0x00


	//----- nvinfo : EIATTR_KPARAM_INFO
	.align		4
.L_71:
        /*0028*/ 	.byte	0x04, 0x17
        /*002a*/ 	.short	(.L_73 - .L_72)
.L_72:
        /*002c*/ 	.word	0x00000000
        /*0030*/ 	.short	0x0004
        /*0032*/ 	.short	0x0010
        /*0034*/ 	.byte	0x00, 0xf5, 0x21, 0x00


	//----- nvinfo : EIATTR_KPARAM_INFO
	.align		4
.L_73:
        /*0038*/ 	.byte	0x04, 0x17
        /*003a*/ 	.short	(.L_75 - .L_74)
.L_74:
        /*003c*/ 	.word	0x00000000
        /*0040*/ 	.short	0x0003
        /*0042*/ 	.short	0x000c
        /*0044*/ 	.byte	0x00, 0xf0, 0x11, 0x00


	//----- nvinfo : EIATTR_KPARAM_INFO
	.align		4
.L_75:
        /*0048*/ 	.byte	0x04, 0x17
        /*004a*/ 	.short	(.L_77 - .L_76)
.L_76:
        /*004c*/ 	.word	0x00000000
        /*0050*/ 	.short	0x0002
        /*0052*/ 	.short	0x0008
        /*0054*/ 	.byte	0x00, 0xf0, 0x11, 0x00


	//----- nvinfo : EIATTR_KPARAM_INFO
	.align		4
.L_77:
        /*0058*/ 	.byte	0x04, 0x17
        /*005a*/ 	.short	(.L_79 - .L_78)
.L_78:
        /*005c*/ 	.word	0x00000000
        /*0060*/ 	.short	0x0001
        /*0062*/ 	.short	0x0004
        /*0064*/ 	.byte	0x00, 0xf0, 0x11, 0x00


	//----- nvinfo : EIATTR_KPARAM_INFO
	.align		4
.L_79:
        /*0068*/ 	.byte	0x04, 0x17
        /*006a*/ 	.short	(.L_81 - .L_80)
.L_80:
        /*006c*/ 	.word	0x00000000
        /*0070*/ 	.short	0x0000
        /*0072*/ 	.short	0x0000
        /*0074*/ 	.byte	0x00, 0xf0, 0x11, 0x00


	//----- nvinfo : EIATTR_SPARSE_MMA_MASK
	.align		4
.L_81:
        /*0078*/ 	.byte	0x03, 0x50
        /*007a*/ 	.short	0x0000


	//----- nvinfo : EIATTR_MAXREG_COUNT
	.align		4
        /*007c*/ 	.byte	0x03, 0x1b
        /*007e*/ 	.short	0x00ff


	//----- nvinfo : EIATTR_MERCURY_ISA_VERSION
	.align		4
        /*0080*/ 	.byte	0x03, 0x5f
        /*0082*/ 	.short	0x0101


	//----- nvinfo : EIATTR_VRC_CTA_INIT_COUNT
	.align		4
        /*0084*/ 	.byte	0x02, 0x4a
	.zero		1
	.zero		1


	//----- nvinfo : EIATTR_EXIT_INSTR_OFFSETS
	.align		4
        /*0088*/ 	.byte	0x04, 0x1c
        /*008a*/ 	.short	(.L_83 - .L_82)


	//   ....[0]....
.L_82:
        /*008c*/ 	.word	0x00000070


	//   ....[1]....
        /*0090*/ 	.word	0x000008d0


	//----- nvinfo : EIATTR_CBANK_PARAM_SIZE
	.align		4
.L_83:
        /*0094*/ 	.byte	0x03, 0x19
        /*0096*/ 	.short	0x0024


	//----- nvinfo : EIATTR_PARAM_CBANK
	.align		4
        /*0098*/ 	.byte	0x04, 0x0a
        /*009a*/ 	.short	(.L_85 - .L_84)
	.align		4
.L_84:
        /*009c*/ 	.word	index@(.nv.constant0._Z28convolutionBackwardKernel_dbiiiiPfS_i)
        /*00a0*/ 	.short	0x0380
        /*00a2*/ 	.short	0x0024


	//----- nvinfo : EIATTR_SW_WAR
	.align		4
.L_85:
        /*00a4*/ 	.byte	0x04, 0x36
        /*00a6*/ 	.short	(.L_87 - .L_86)
.L_86:
        /*00a8*/ 	.word	0x00000008
.L_87:


//--------------------- .nv.info._Z28convolutionBackwardKernel_dwiiiiPfiiiS_S_iiiii --------------------------
	.section	.nv.info._Z28convolutionBackwardKernel_dwiiiiPfiiiS_S_iiiii,"",@"SHT_CUDA_INFO"
	.sectionflags	@""
	.align	4


	//----- nvinfo : EIATTR_CUDA_API_VERSION
	.align		4
        /*0000*/ 	.byte	0x04, 0x37
        /*0002*/ 	.short	(.L_89 - .L_88)
.L_88:
        /*0004*/ 	.word	0x00000082


	//----- nvinfo : EIATTR_KPARAM_INFO
	.align		4
.L_89:
        /*0008*/ 	.byte	0x04, 0x17
        /*000a*/ 	.short	(.L_91 - .L_90)
.L_90:
        /*000c*/ 	.word	0x00000000
        /*0010*/ 	.short	0x000e
        /*0012*/ 	.short	0x0048
        /*0014*/ 	.byte	0x00, 0xf0, 0x11, 0x00


	//----- nvinfo : EIATTR_KPARAM_INFO
	.align		4
.L_91:
        /*0018*/ 	.byte	0x04, 0x17
        /*001a*/ 	.short	(.L_93 - .L_92)
.L_92:
        /*001c*/ 	.word	0x00000000
        /*0020*/ 	.short	0x000d
        /*0022*/ 	.short	0x0044
        /*0024*/ 	.byte	0x00, 0xf0, 0x11, 0x00


	//----- nvinfo : EIATTR_KPARAM_INFO
	.align		4
.L_93:
        /*0028*/ 	.byte	0x04, 0x17
        /*002a*/ 	.short	(.L_95 - .L_94)
.L_94:
        /*002c*/ 	.word	0x00000000
        /*0030*/ 	.short	0x000c
        /*0032*/ 	.short	0x0040
        /*0034*/ 	.byte	0x00, 0xf0, 0x11, 0x00


	//----- nvinfo : EIATTR_KPARAM_INFO
	.align		4
.L_95:
        /*0038*/ 	.byte	0x04, 0x17
        /*003a*/ 	.short	(.L_97 - .L_96)
.L_96:
        /*003c*/ 	.word	0x00000000
        /*0040*/ 	.short	0x000b
        /*0042*/ 	.short	0x003c
        /*0044*/ 	.byte	0x00, 0xf0, 0x11, 0x00


	//----- nvinfo : EIATTR_KPARAM_INFO
	.align		4
.L_97:
        /*0048*/ 	.byte	0x04, 0x17
        /*004a*/ 	.short	(.L_99 - .L_98)
.L_98:
        /*004c*/ 	.word	0x00000000
        /*0050*/ 	.short	0x000a
        /*0052*/ 	.short	0x0038
        /*0054*/ 	.byte	0x00, 0xf0, 0x11, 0x00


	//----- nvinfo : EIATTR_KPARAM_INFO
	.align		4
.L_99:
        /*0058*/ 	.byte	0x04, 0x17
        /*005a*/ 	.short	(.L_101 - .L_100)
.L_100:
        /*005c*/ 	.word	0x00000000
        /*0060*/ 	.short	0x0009
        /*0062*/ 	.short	0x0030
        /*0064*/ 	.byte	0x00, 0xf5, 0x21, 0x00


	//----- nvinfo : EIATTR_KPARAM_INFO
	.align		4
.L_101:
        /*0068*/ 	.byte	0x04, 0x17
        /*006a*/ 	.short	(.L_103 - .L_102)
.L_102:
        /*006c*/ 	.word	0x00000000
        /*0070*/ 	.short	0x0008
        /*0072*/ 	.short	0x0028
        /*0074*/ 	.byte	0x00, 0xf5, 0x21, 0x00


	//----- nvinfo : EIATTR_KPARAM_INFO
	.align		4
.L_103:
        /*0078*/ 	.byte	0x04, 0x17
        /*007a*/ 	.short	(.L_105 - .L_104)
.L_104:
        /*007c*/ 	.word	0x00000000
        /*0080*/ 	.short	0x0007
        /*0082*/ 	.short	0x0020
        /*0084*/ 	.byte	0x00, 0xf0, 0x11, 0x00


	//----- nvinfo : EIATTR_KPARAM_INFO
	.align		4
.L_105:
        /*0088*/ 	.byte	0x04, 0x17
        /*008a*/ 	.short	(.L_107 - .L_106)
.L_106:
        /*008c*/ 	.word	0x00000000
        /*0090*/ 	.short	0x0006
        /*0092*/ 	.short	0x001c
        /*0094*/ 	.byte	0x00, 0xf0, 0x11, 0x00


	//----- nvinfo : EIATTR_KPARAM_INFO
	.align		4
.L_107:
        /*0098*/ 	.byte	0x04, 0x17
        /*009a*/ 	.short	(.L_109 - .L_108)
.L_108:
        /*009c*/ 	.word	0x00000000
        /*00a0*/ 	.short	0x0005
        /*00a2*/ 	.short	0x0018
        /*00a4*/ 	.byte	0x00, 0xf0, 0x11, 0x00


	//----- nvinfo : EIATTR_KPARAM_INFO
	.align		4
.L_109:
        /*00a8*/ 	.byte	0x04, 0x17
        /*00aa*/ 	.short	(.L_111 - .L_110)
.L_110:
        /*00ac*/ 	.word	0x00000000
        /*00b0*/ 	.short	0x0004
        /*00b2*/ 	.short	0x0010
        /*00b4*/ 	.byte	0x00, 0xf5, 0x21, 0x00


	//----- nvinfo : EIATTR_KPARAM_INFO
	.align		4
.L_111:
        /*00b8*/ 	.byte	0x04, 0x17
        /*00ba*/ 	.short	(.L_113 - .L_112)
.L_112:
        /*00bc*/ 	.word	0x00000000
        /*00c0*/ 	.short	0x0003
        /*00c2*/ 	.short	0x000c
        /*00c4*/ 	.byte	0x00, 0xf0, 0x11, 0x00


	//----- nvinfo : EIATTR_KPARAM_INFO
	.align		4
.L_113:
        /*00c8*/ 	.byte	0x04, 0x17
        /*00ca*/ 	.short	(.L_115 - .L_114)
.L_114:
        /*00cc*/ 	.word	0x00000000
        /*00d0*/ 	.short	0x0002
        /*00d2*/ 	.short	0x0008
        /*00d4*/ 	.byte	0x00, 0xf0, 0x11, 0x00


	//----- nvinfo : EIATTR_KPARAM_INFO
	.align		4
.L_115:
        /*00d8*/ 	.byte	0x04, 0x17
        /*00da*/ 	.short	(.L_117 - .L_116)
.L_116:
        /*00dc*/ 	.word	0x00000000
        /*00e0*/ 	.short	0x0001
        /*00e2*/ 	.short	0x0004
        /*00e4*/ 	.byte	0x00, 0xf0, 0x11, 0x00


	//----- nvinfo : EIATTR_KPARAM_INFO
	.align		4
.L_117:
        /*00e8*/ 	.byte	0x04, 0x17
        /*00ea*/ 	.short	(.L_119 - .L_118)
.L_118:
        /*00ec*/ 	.word	0x00000000
        /*00f0*/ 	.short	0x0000
        /*00f2*/ 	.short	0x0000
        /*00f4*/ 	.byte	0x00, 0xf0, 0x11, 0x00


	//----- nvinfo : EIATTR_SPARSE_MMA_MASK
	.align		4
.L_119:
        /*00f8*/ 	.byte	0x03, 0x50
        /*00fa*/ 	.short	0x0000


	//----- nvinfo : EIATTR_MAXREG_COUNT
	.align		4
        /*00fc*/ 	.byte	0x03, 0x1b
        /*00fe*/ 	.short	0x00ff


	//----- nvinfo : EIATTR_MERCURY_ISA_VERSION
	.align		4
        /*0100*/ 	.byte	0x03, 0x5f
        /*0102*/ 	.short	0x0101


	//----- nvinfo : EIATTR_VRC_CTA_INIT_COUNT
	.align		4
        /*0104*/ 	.byte	0x02, 0x4a
	.zero		1
	.zero		1


	//----- nvinfo : EIATTR_EXIT_INSTR_OFFSETS
	.align		4
        /*0108*/ 	.byte	0x04, 0x1c
        /*010a*/ 	.short	(.L_121 - .L_120)


	//   ....[0]....
.L_120:
        /*010c*/ 	.word	0x000000f0


	//   ....[1]....
        /*0110*/ 	.word	0x00001030


	//----- nvinfo : EIATTR_CRS_STACK_SIZE
	.align		4
.L_121:
        /*0114*/ 	.byte	0x04, 0x1e
        /*0116*/ 	.short	(.L_123 - .L_122)
.L_122:
        /*0118*/ 	.word	0x00000000


	//----- nvinfo : EIATTR_CBANK_PARAM_SIZE
	.align		4
.L_123:
        /*011c*/ 	.byte	0x03, 0x19
        /*011e*/ 	.short	0x004c


	//----- nvinfo : EIATTR_PARAM_CBANK
	.align		4
        /*0120*/ 	.byte	0x04, 0x0a
        /*0122*/ 	.short	(.L_125 - .L_124)
	.align		4
.L_124:
        /*0124*/ 	.word	index@(.nv.constant0._Z28convolutionBackwardKernel_dwiiiiPfiiiS_S_iiiii)
        /*0128*/ 	.short	0x0380
        /*012a*/ 	.short	0x004c


	//----- nvinfo : EIATTR_SW_WAR
	.align		4
.L_125:
        /*012c*/ 	.byte	0x04, 0x36
        /*012e*/ 	.short	(.L_127 - .L_126)
.L_126:
        /*0130*/ 	.word	0x00000008
.L_127:


//--------------------- .nv.info._Z17convolutionKerneliiiiiiiPfS_S_iiiii --------------------------
	.section	.nv.info._Z17convolutionKerneliiiiiiiPfS_S_iiiii,"",@"SHT_CUDA_INFO"
	.sectionflags	@""
	.align	4


	//----- nvinfo : EIATTR_CUDA_API_VERSION
	.align		4
        /*0000*/ 	.byte	0x04, 0x37
        /*0002*/ 	.short	(.L_129 - .L_128)
.L_128:
        /*0004*/ 	.word	0x00000082


	//----- nvinfo : EIATTR_KPARAM_INFO
	.align		4
.L_129:
        /*0008*/ 	.byte	0x04, 0x17
        /*000a*/ 	.short	(.L_131 - .L_130)
.L_130:
        /*000c*/ 	.word	0x00000000
        /*0010*/ 	.short	0x000e
        /*0012*/ 	.short	0x0048
        /*0014*/ 	.byte	0x00, 0xf0, 0x11, 0x00


	//----- nvinfo : EIATTR_KPARAM_INFO
	.align		4
.L_131:
        /*0018*/ 	.byte	0x04, 0x17
        /*001a*/ 	.short	(.L_133 - .L_132)
.L_132:
        /*001c*/ 	.word	0x00000000
        /*0020*/ 	.short	0x000d
        /*0022*/ 	.short	0x0044
        /*0024*/ 	.byte	0x00, 0xf0, 0x11, 0x00


	//----- nvinfo : EIATTR_KPARAM_INFO
	.align		4
.L_133:
        /*0028*/ 	.byte	0x04, 0x17
        /*002a*/ 	.short	(.L_135 - .L_134)
.L_134:
        /*002c*/ 	.word	0x00000000
        /*0030*/ 	.short	0x000c
        /*0032*/ 	.short	0x0040
        /*0034*/ 	.byte	0x00, 0xf0, 0x11, 0x00


	//----- nvinfo : EIATTR_KPARAM_INFO
	.align		4
.L_135:
        /*0038*/ 	.byte	0x04, 0x17
        /*003a*/ 	.short	(.L_137 - .L_136)
.L_136:
        /*003c*/ 	.word	0x00000000
        /*0040*/ 	.short	0x000b
        /*0042*/ 	.short	0x003c
        /*0044*/ 	.byte	0x00, 0xf0, 0x11, 0x00


	//----- nvinfo : EIATTR_KPARAM_INFO
	.align		4
.L_137:
        /*0048*/ 	.byte	0x04, 0x17
        /*004a*/ 	.short	(.L_139 - .L_138)
.L_138:
        /*004c*/ 	.word	0x00000000
        /*0050*/ 	.short	0x000a
        /*0052*/ 	.short	0x0038
        /*0054*/ 	.byte	0x00, 0xf0, 0x11, 0x00


	//----- nvinfo : EIATTR_KPARAM_INFO
	.align		4
.L_139:
        /*0058*/ 	.byte	0x04, 0x17
        /*005a*/ 	.short	(.L_141 - .L_140)
.L_140:
        /*005c*/ 	.word	0x00000000
        /*0060*/ 	.short	0x0009
        /*0062*/ 	.short	0x0030
        /*0064*/ 	.byte	0x00, 0xf5, 0x21, 0x00


	//----- nvinfo : EIATTR_KPARAM_INFO
	.align		4
.L_141:
        /*0068*/ 	.byte	0x04, 0x17
        /*006a*/ 	.short	(.L_143 - .L_142)
.L_142:
        /*006c*/ 	.word	0x00000000
        /*0070*/ 	.short	0x0008
        /*0072*/ 	.short	0x0028
        /*0074*/ 	.byte	0x00, 0xf5, 0x21, 0x00


	//----- nvinfo : EIATTR_KPARAM_INFO
	.align		4
.L_143:
        /*0078*/ 	.byte	0x04, 0x17
        /*007a*/ 	.short	(.L_145 - .L_144)
.L_144:
        /*007c*/ 	.word	0x00000000
        /*0080*/ 	.short	0x0007
        /*0082*/ 	.short	0x0020
        /*0084*/ 	.byte	0x00, 0xf5, 0x21, 0x00


	//----- nvinfo : EIATTR_KPARAM_INFO
	.align		4
.L_145:
        /*0088*/ 	.byte	0x04, 0x17
        /*008a*/ 	.short	(.L_147 - .L_146)
.L_146:
        /*008c*/ 	.word	0x00000000
        /*0090*/ 	.short	0x0006
        /*0092*/ 	.short	0x0018
        /*0094*/ 	.byte	0x00, 0xf0, 0x11, 0x00


	//----- nvinfo : EIATTR_KPARAM_INFO
	.align		4
.L_147:
        /*0098*/ 	.byte	0x04, 0x17
        /*009a*/ 	.short	(.L_149 - .L_148)
.L_148:
        /*009c*/ 	.word	0x00000000
        /*00a0*/ 	.short	0x0005
        /*00a2*/ 	.short	0x0014
        /*00a4*/ 	.byte	0x00, 0xf0, 0x11, 0x00


	//----- nvinfo : EIATTR_KPARAM_INFO
	.align		4
.L_149:
        /*00a8*/ 	.byte	0x04, 0x17
        /*00aa*/ 	.short	(.L_151 - .L_150)
.L_150:
        /*00ac*/ 	.word	0x00000000
        /*00b0*/ 	.short	0x0004
        /*00b2*/ 	.short	0x0010
        /*00b4*/ 	.byte	0x00, 0xf0, 0x11, 0x00


	//----- nvinfo : EIATTR_KPARAM_INFO
	.align		4
.L_151:
        /*00b8*/ 	.byte	0x04, 0x17
        /*00ba*/ 	.short	(.L_153 - .L_152)
.L_152:
        /*00bc*/ 	.word	0x00000000
        /*00c0*/ 	.short	0x0003
        /*00c2*/ 	.short	0x000c
        /*00c4*/ 	.byte	0x00, 0xf0, 0x11, 0x00


	//----- nvinfo : EIATTR_KPARAM_INFO
	.align		4
.L_153:
        /*00c8*/ 	.byte	0x04, 0x17
        /*00ca*/ 	.short	(.L_155 - .L_154)
.L_154:
        /*00cc*/ 	.word	0x00000000
        /*00d0*/ 	.short	0x0002
        /*00d2*/ 	.short	0x0008
        /*00d4*/ 	.byte	0x00, 0xf0, 0x11, 0x00


	//----- nvinfo : EIATTR_KPARAM_INFO
	.align		4
.L_155:
        /*00d8*/ 	.byte	0x04, 0x17
        /*00da*/ 	.short	(.L_157 - .L_156)
.L_156:
        /*00dc*/ 	.word	0x00000000
        /*00e0*/ 	.short	0x0001
        /*00e2*/ 	.short	0x0004
        /*00e4*/ 	.byte	0x00, 0xf0, 0x11, 0x00


	//----- nvinfo : EIATTR_KPARAM_INFO
	.align		4
.L_157:
        /*00e8*/ 	.byte	0x04, 0x17
        /*00ea*/ 	.short	(.L_159 - .L_158)
.L_158:
        /*00ec*/ 	.word	0x00000000
        /*00f0*/ 	.short	0x0000
        /*00f2*/ 	.short	0x0000
        /*00f4*/ 	.byte	0x00, 0xf0, 0x11, 0x00


	//----- nvinfo : EIATTR_SPARSE_MMA_MASK
	.align		4
.L_159:
        /*00f8*/ 	.byte	0x03, 0x50
        /*00fa*/ 	.short	0x0000


	//----- nvinfo : EIATTR_MAXREG_COUNT
	.align		4
        /*00fc*/ 	.byte	0x03, 0x1b
        /*00fe*/ 	.short	0x00ff


	//----- nvinfo : EIATTR_MERCURY_ISA_VERSION
	.align		4
        /*0100*/ 	.byte	0x03, 0x5f
        /*0102*/ 	.short	0x0101


	//----- nvinfo : EIATTR_VRC_CTA_INIT_COUNT
	.align		4
        /*0104*/ 	.byte	0x02, 0x4a
	.zero		1
	.zero		1


	//----- nvinfo : EIATTR_EXIT_INSTR_OFFSETS
	.align		4
        /*0108*/ 	.byte	0x04, 0x1c
        /*010a*/ 	.short	(.L_161 - .L_160)


	//   ....[0]....
.L_160:
        /*010c*/ 	.word	0x00000110


	//   ....[1]....
        /*0110*/ 	.word	0x00001100


	//   ....[2]....
        /*0114*/ 	.word	0x00001fa0


	//   ....[3]....
        /*0118*/ 	.word	0x00002080


	//   ....[4]....
        /*011c*/ 	.word	0x00002f20


	//   ....[5]....
        /*0120*/ 	.word	0x00003000


	//   ....[6]....
        /*0124*/ 	.word	0x00003ea0


	//   ....[7]....
        /*0128*/ 	.word	0x00003f80


	//----- nvinfo : EIATTR_CRS_STACK_SIZE
	.align		4
.L_161:
        /*012c*/ 	.byte	0x04, 0x1e
        /*012e*/ 	.short	(.L_163 - .L_162)
.L_162:
        /*0130*/ 	.word	0x00000000


	//----- nvinfo : EIATTR_CBANK_PARAM_SIZE
	.align		4
.L_163:
        /*0134*/ 	.byte	0x03, 0x19
        /*0136*/ 	.short	0x004c


	//----- nvinfo : EIATTR_PARAM_CBANK
	.align		4
        /*0138*/ 	.byte	0x04, 0x0a
        /*013a*/ 	.short	(.L_165 - .L_164)
	.align		4
.L_164:
        /*013c*/ 	.word	index@(.nv.constant0._Z17convolutionKerneliiiiiiiPfS_S_iiiii)
        /*0140*/ 	.short	0x0380
        /*0142*/ 	.short	0x004c


	//----- nvinfo : EIATTR_SW_WAR
	.align		4
.L_165:
        /*0144*/ 	.byte	0x04, 0x36
        /*0146*/ 	.short	(.L_167 - .L_166)
.L_166:
        /*0148*/ 	.word	0x00000008
.L_167:


//--------------------- .nv.callgraph             --------------------------
	.section	.nv.callgraph,"",@"SHT_CUDA_CALLGRAPH"
	.align	4
	.sectionentsize	8
	.align		4
        /*0000*/ 	.word	0x00000000
	.align		4
        /*0004*/ 	.word	0xffffffff
	.align		4
        /*0008*/ 	.word	0x00000000
	.align		4
        /*000c*/ 	.word	0xfffffffe
	.align		4
        /*0010*/ 	.word	0x00000000
	.align		4
        /*0014*/ 	.word	0xfffffffd
	.align		4
        /*0018*/ 	.word	0x00000000
	.align		4
        /*001c*/ 	.word	0xfffffffc


//--------------------- .text._Z20convolutionKernel_WBiiiiPfiiiS_S_S_iiiii --------------------------
	.section	.text._Z20convolutionKernel_WBiiiiPfiiiS_S_S_iiiii,"ax",@progbits
	.align	128
        .global         _Z20convolutionKernel_WBiiiiPfiiiS_S_S_iiiii
        .type           _Z20convolutionKernel_WBiiiiPfiiiS_S_S_iiiii,@function
        .size           _Z20convolutionKernel_WBiiiiPfiiiS_S_S_iiiii,(.L_x_101 - _Z20convolutionKernel_WBiiiiPfiiiS_S_S_iiiii)
        .other          _Z20convolutionKernel_WBiiiiPfiiiS_S_S_iiiii,@"STO_CUDA_ENTRY STV_DEFAULT"
_Z20convolutionKernel_WBiiiiPfiiiS_S_S_iiiii:
.text._Z20convolutionKernel_WBiiiiPfiiiS_S_S_iiiii:
[----:B------:R-:W-:Y:S01]  /*0000*/  LDC R1, c[0x0][0x37c] ;  /* 0x0000df00ff017b82 */ /* 0x000fe20000000800 */
[----:B------:R-:W0:Y:S07]  /*0010*/  S2R R4, SR_TID.Y ;  /* 0x0000000000047919 */ /* 0x000e2e0000002200 */
[----:B------:R-:W1:Y:S01]  /*0020*/  LDC R2, c[0x0][0x360] ;  /* 0x0000d800ff027b82 */ /* 0x000e620000000800 */
[----:B------:R-:W2:Y:S01]  /*0030*/  LDCU.64 UR6, c[0x0][0x3c0] ;  /* 0x00007800ff0677ac */ /* 0x000ea20008000a00 */
[----:B------:R-:W1:Y:S06]  /*0040*/  S2R R5, SR_TID.X ;  /* 0x0000000000057919 */ /* 0x000e6c0000002100 */
[----:B------:R-:W0:Y:S08]  /*0050*/  S2UR UR5, SR_CTAID.Y ;  /* 0x00000000000579c3 */ /* 0x000e300000002600 */
[----:B------:R-:W0:Y:S08]  /*0060*/  LDC R3, c[0x0][0x364] ;  /* 0x0000d900ff037b82 */ /* 0x000e300000000800 */
[----:B------:R-:W1:Y:S08]  /*0070*/  S2UR UR4, SR_CTAID.X ;  /* 0x00000000000479c3 */ /* 0x000e700000002500 */
[----:B------:R-:W3:Y:S08]  /*0080*/  S2UR UR13, SR_CTAID.Z ;  /* 0x00000000000d79c3 */ /* 0x000ef00000002700 */
[----:B------:R-:W3:Y:S01]  /*0090*/  LDC R0, c[0x0][0x398] ;  /* 0x0000e600ff007b82 */ /* 0x000ee20000000800 */
[----:B0-----:R-:W-:-:S05]  /*00a0*/  IMAD R3, R3, UR5, R4 ;  /* 0x0000000503037c24 */ /* 0x001fca000f8e0204 */
[----:B--2---:R-:W-:Y:S02]  /*00b0*/  ISETP.GE.AND P0, PT, R3, UR6, PT ;  /* 0x0000000603007c0c */ /* 0x004fe4000bf06270 */
[----:B------:R-:W0:Y:S01]  /*00c0*/  LDC R6, c[0x0][0x380] ;  /* 0x0000e000ff067b82 */ /* 0x000e220000000800 */
[----:B-1----:R-:W-:-:S05]  /*00d0*/  IMAD R2, R2, UR4, R5 ;  /* 0x0000000402027c24 */ /* 0x002fca000f8e0205 */
[----:B------:R-:W-:-:S04]  /*00e0*/  ISETP.GE.OR P0, PT, R2, UR7, P0 ;  /* 0x0000000702007c0c */ /* 0x000fc80008706670 */
[----:B---3--:R-:W-:-:S04]  /*00f0*/  ISETP.LE.OR P0, PT, R0, UR13, P0 ;  /* 0x0000000d00007c0c */ /* 0x008fc80008703670 */
[----:B0-----:R-:W-:-:S13]  /*0100*/  ISETP.LT.OR P0, PT, R6, 0x1, P0 ;  /* 0x000000010600780c */ /* 0x001fda0000701670 */
[----:B------:R-:W-:Y:S05]  /*0110*/  @P0 EXIT ;  /* 0x000000000000094d */ /* 0x000fea0003800000 */
[----:B------:R-:W0:Y:S01]  /*0120*/  LDCU UR4, c[0x0][0x384] ;  /* 0x00007080ff0477ac */ /* 0x000e220008000800 */
[----:B------:R-:W1:Y:S01]  /*0130*/  LDCU.64 UR14, c[0x0][0x358] ;  /* 0x00006b00ff0e77ac */ /* 0x000e620008000a00 */
[----:B0-----:R-:W-:-:S09]  /*0140*/  UISETP.GE.AND UP0, UPT, UR4, 0x1, UPT ;  /* 0x000000010400788c */ /* 0x001fd2000bf06270 */
[----:B-1----:R-:W-:Y:S05]  /*0150*/  BRA.U !UP0, `(.L_x_0) ;  /* 0x0000002d08b47547 */ /* 0x002fea000b800000 */
[----:B------:R-:W0:Y:S02]  /*0160*/  LDCU UR4, c[0x0][0x39c] ;  /* 0x00007380ff0477ac */ /* 0x000e240008000800 */
[----:B0-----:R-:W-:-:S09]  /*0170*/  UISETP.GE.AND UP0, UPT, UR4, 0x1, UPT ;  /* 0x000000010400788c */ /* 0x001fd2000bf06270 */
[----:B------:R-:W-:Y:S05]  /*0180*/  BRA.U !UP0, `(.L_x_1) ;  /* 0x0000001d08c87547 */ /* 0x000fea000b800000 */
[----:B------:R-:W0:Y:S02]  /*0190*/  LDCU UR4, c[0x0][0x3a0] ;  /* 0x00007400ff0477ac */ /* 0x000e240008000800 */
[----:B0-----:R-:W-:-:S09]  /*01a0*/  UISETP.GE.AND UP0, UPT, UR4, 0x1, UPT ;  /* 0x000000010400788c */ /* 0x001fd2000bf06270 */
[----:B------:R-:W-:Y:S05]  /*01b0*/  BRA.U !UP0, `(.L_x_2) ;  /* 0x0000000d08dc7547 */ /* 0x000fea000b800000 */
[----:B------:R-:W-:Y:S01]  /*01c0*/  FFMA R0, RZ, 1.4426950216293334961, RZ ;  /* 0x3fb8aa3bff007823 */ /* 0x000fe200000000ff */
[----:B------:R-:W-:Y:S01]  /*01d0*/  HFMA2 R9, -RZ, RZ, 0.64013671875, -15.109375 ;  /* 0x391fcb8eff097431 */ /* 0x000fe200000001ff */
[----:B------:R-:W0:Y:S02]  /*01e0*/  LDCU UR5, c[0x0][0x3d0] ;  /* 0x00007a00ff0577ac */ /* 0x000e240008000800 */
[----:B------:R-:W-:Y:S01]  /*01f0*/  FADD R0, RZ, R0 ;  /* 0x00000000ff007221 */ /* 0x000fe20000000000 */
[----:B------:R-:W-:-:S03]  /*0200*/  UIADD3 UR11, UPT, UPT, -UR4, URZ, URZ ;  /* 0x000000ff040b7290 */ /* 0x000fc6000fffe1ff */
[----:B------:R-:W-:Y:S01]  /*0210*/  FFMA R0, RZ, RZ, R0 ;  /* 0x000000ffff007223 */ /* 0x000fe20000000000 */
[----:B------:R-:W-:-:S03]  /*0220*/  UMOV UR6, 0xffffffff ;  /* 0xffffffff00067882 */ /* 0x000fc60000000000 */
[----:B------:R-:W-:-:S04]  /*0230*/  FFMA R0, RZ, RZ, R0 ;  /* 0x000000ffff007223 */ /* 0x000fc80000000000 */
[----:B------:R-:W-:-:S04]  /*0240*/  FADD R4, R0, 1 ;  /* 0x3f80000000047421 */ /* 0x000fc80000000000 */
[C---:B------:R-:W-:Y:S01]  /*0250*/  FMUL R7, R4.reuse, -7 ;  /* 0xc0e0000004077820 */ /* 0x040fe20000400000 */
[----:B------:R-:W-:Y:S01]  /*0260*/  FADD R5, R4, -1 ;  /* 0xbf80000004057421 */ /* 0x000fe20000000000 */
[----:B0-----:R-:W-:Y:S02]  /*0270*/  UIADD3 UR4, UPT, UPT, UR5, -0x1, URZ ;  /* 0xffffffff05047890 */ /* 0x001fe4000fffe0ff */
[----:B------:R-:W0:Y:S01]  /*0280*/  FRND R6, R7 ;  /* 0x0000000700067307 */ /* 0x000e220000201000 */
[----:B------:R-:W-:Y:S01]  /*0290*/  FADD R5, R0, -R5 ;  /* 0x8000000500057221 */ /* 0x000fe20000000000 */
[----:B------:R-:W-:Y:S01]  /*02a0*/  FFMA R4, R4, -7, -R7 ;  /* 0xc0e0000004047823 */ /* 0x000fe20000000807 */
[C---:B------:R-:W-:Y:S01]  /*02b0*/  FSETP.GT.AND P1, PT, |R7|.reuse, 152, PT ;  /* 0x431800000700780b */ /* 0x040fe20003f24200 */
[----:B------:R-:W-:Y:S01]  /*02c0*/  UISETP.NE.AND UP0, UPT, UR5, URZ, UPT ;  /* 0x000000ff0500728c */ /* 0x000fe2000bf05270 */
[----:B------:R-:W-:Y:S01]  /*02d0*/  FSETP.GEU.AND P2, PT, R7, RZ, PT ;  /* 0x000000ff0700720b */ /* 0x000fe20003f4e000 */
[----:B------:R-:W-:Y:S01]  /*02e0*/  FFMA R5, R5, -7, R4 ;  /* 0xc0e0000005057823 */ /* 0x000fe20000000004 */
[----:B------:R-:W-:-:S02]  /*02f0*/  USHF.L.U32 UR5, UR6, UR5, URZ ;  /* 0x0000000506057299 */ /* 0x000fc400080006ff */
[----:B------:R-:W-:Y:S02]  /*0300*/  USHF.L.U32 UR4, UR6, UR4, URZ ;  /* 0x0000000406047299 */ /* 0x000fe400080006ff */
[----:B------:R-:W-:Y:S02]  /*0310*/  ULOP3.LUT UR10, URZ, UR5, URZ, 0x33, !UPT ;  /* 0x00000005ff0a7292 */ /* 0x000fe4000f8e33ff */
[----:B------:R-:W-:Y:S01]  /*0320*/  UIADD3 UR5, UPT, UPT, UR4, 0x81, URZ ;  /* 0x0000008104057890 */ /* 0x000fe2000fffe0ff */
[----:B0-----:R-:W-:Y:S01]  /*0330*/  FADD R0, R7, -R6 ;  /* 0x8000000607007221 */ /* 0x001fe20000000000 */
[----:B------:R-:W-:Y:S01]  /*0340*/  FSETP.GT.AND P0, PT, R6, RZ, PT ;  /* 0x000000ff0600720b */ /* 0x000fe20003f04000 */
[----:B------:R-:W-:Y:S02]  /*0350*/  UIADD3 UR4, UPT, UPT, UR4, 0x1, URZ ;  /* 0x0000000104047890 */ /* 0x000fe4000fffe0ff */
[----:B------:R-:W-:Y:S01]  /*0360*/  FADD R0, R0, R5 ;  /* 0x0000000500007221 */ /* 0x000fe20000000000 */
[----:B------:R-:W-:Y:S01]  /*0370*/  SEL R6, RZ, 0x83000000, P0 ;  /* 0x83000000ff067807 */ /* 0x000fe20000000000 */
[----:B------:R-:W-:-:S02]  /*0380*/  USEL UR8, UR4, 0xffffffb6, UP0 ;  /* 0xffffffb604087887 */ /* 0x000fc40008000000 */
[C---:B------:R-:W-:Y:S01]  /*0390*/  FFMA R5, R0.reuse, R9, 0.0013391353422775864601 ;  /* 0x3aaf85ed00057423 */ /* 0x040fe20000000009 */
[----:B------:R-:W-:Y:S01]  /*03a0*/  USEL UR7, UR5, 0x61, UP0 ;  /* 0x0000006105077887 */ /* 0x000fe20008000000 */
[----:B------:R-:W-:Y:S02]  /*03b0*/  UMOV UR4, URZ ;  /* 0x000000ff00047c82 */ /* 0x000fe40008000000 */
[C---:B------:R-:W-:Y:S02]  /*03c0*/  FFMA R9, R0.reuse, R5, 0.0096188392490148544312 ;  /* 0x3c1d985600097423 */ /* 0x040fe40000000005 */
[----:B------:R-:W0:Y:S02]  /*03d0*/  LDC.64 R4, c[0x0][0x3c8] ;  /* 0x0000f200ff047b82 */ /* 0x000e240000000a00 */
[C---:B------:R-:W-:Y:S02]  /*03e0*/  FFMA R11, R0.reuse, R9, 0.055503588169813156128 ;  /* 0x3d6357bb000b7423 */ /* 0x040fe40000000009 */
[----:B------:R1:W2:Y:S02]  /*03f0*/  F2I.NTZ R9, R7 ;  /* 0x0000000700097305 */ /* 0x0002a40000203100 */
[----:B------:R-:W-:-:S04]  /*0400*/  FFMA R11, R0, R11, 0.24022644758224487305 ;  /* 0x3e75fdec000b7423 */ /* 0x000fc8000000000b */
[----:B------:R-:W-:Y:S01]  /*0410*/  FFMA R11, R0, R11, 0.69314718246459960938 ;  /* 0x3f317218000b7423 */ /* 0x000fe2000000000b */
[----:B-1----:R-:W-:-:S03]  /*0420*/  IADD3 R7, PT, PT, R6, 0x7f000000, RZ ;  /* 0x7f00000006077810 */ /* 0x002fc60007ffe0ff */
[----:B------:R-:W-:Y:S01]  /*0430*/  FFMA R8, R0, R11, 1 ;  /* 0x3f80000000087423 */ /* 0x000fe2000000000b */
[----:B------:R-:W-:-:S03]  /*0440*/  FSEL R0, RZ, +INF , !P2 ;  /* 0x7f800000ff007808 */ /* 0x000fc60005000000 */
[----:B------:R-:W-:Y:S01]  /*0450*/  FMUL R8, R7, R8 ;  /* 0x0000000807087220 */ /* 0x000fe20000400000 */
[----:B--2---:R-:W-:-:S05]  /*0460*/  LEA R9, R9, -R6, 0x17 ;  /* 0x8000000609097211 */ /* 0x004fca00078eb8ff */
[----:B------:R-:W-:Y:S01]  /*0470*/  @!P1 FMUL R0, R9, R8 ;  /* 0x0000000809009220 */ /* 0x000fe20000400000 */
[-CC-:B0-----:R-:W-:Y:S02]  /*0480*/  IMAD R12, R2, R5.reuse, -R4.reuse ;  /* 0x00000005020c7224 */ /* 0x181fe400078e0a04 */
[----:B------:R-:W-:-:S07]  /*0490*/  IMAD R13, R3, R5, -R4 ;  /* 0x00000005030d7224 */ /* 0x000fce00078e0a04 */
.L_x_18:
[----:B------:R-:W-:Y:S02]  /*04a0*/  CS2R R14, SRZ ;  /* 0x00000000000e7805 */ /* 0x000fe4000001ff00 */
[----:B------:R-:W-:Y:S01]  /*04b0*/  MOV R16, RZ ;  /* 0x000000ff00107202 */ /* 0x000fe20000000f00 */
[----:B0-----:R-:W-:-:S06]  /*04c0*/  UMOV UR5, URZ ;  /* 0x000000ff00057c82 */ /* 0x001fcc0008000000 */
.L_x_13:
[----:B------:R-:W0:Y:S02]  /*04d0*/  LDCU UR6, c[0x0][0x384] ;  /* 0x00007080ff0677ac */ /* 0x000e240008000800 */
[----:B0-----:R-:W-:Y:S02]  /*04e0*/  UIMAD UR16, UR4, UR6, UR5 ;  /* 0x00000006041072a4 */ /* 0x001fe4000f8e0205 */
[----:B------:R-:W-:Y:S02]  /*04f0*/  UIMAD UR17, UR13, UR6, UR5 ;  /* 0x000000060d1172a4 */ /* 0x000fe4000f8e0205 */
[----:B------:R-:W-:-:S04]  /*0500*/  UIADD3 UR5, UPT, UPT, UR5, 0x1, URZ ;  /* 0x0000000105057890 */ /* 0x000fc8000fffe0ff */
[----:B------:R-:W-:-:S03]  /*0510*/  UISETP.NE.AND UP1, UPT, UR5, UR6, UPT ;  /* 0x000000060500728c */ /* 0x000fc6000bf25270 */
[----:B---3--:R-:W-:-:S08]  /*0520*/  UMOV UR6, URZ ;  /* 0x000000ff00067c82 */ /* 0x008fd00008000000 */
.L_x_12:
[----:B------:R-:W0:Y:S01]  /*0530*/  LDC.64 R10, c[0x0][0x388] ;  /* 0x0000e200ff0a7b82 */ /* 0x000e220000000a00 */
[----:B------:R-:W1:Y:S01]  /*0540*/  LDCU UR18, c[0x0][0x39c] ;  /* 0x00007380ff1277ac */ /* 0x000e620008000800 */
[----:B------:R-:W-:Y:S02]  /*0550*/  IADD3 R9, PT, PT, R13, UR6, RZ ;  /* 0x000000060d097c10 */ /* 0x000fe4000fffe0ff */
[----:B------:R-:W-:Y:S01]  /*0560*/  MOV R18, R12 ;  /* 0x0000000c00127202 */ /* 0x000fe20000000f00 */
[----:B------:R-:W2:Y:S03]  /*0570*/  LDCU UR12, c[0x0][0x3a0] ;  /* 0x00007400ff0c77ac */ /* 0x000ea60008000800 */
[----:B---3--:R-:W3:Y:S01]  /*0580*/  LDC.64 R6, c[0x0][0x390] ;  /* 0x0000e400ff067b82 */ /* 0x008ee20000000a00 */
[----:B------:R-:W4:Y:S07]  /*0590*/  LDCU UR19, c[0x0][0x38c] ;  /* 0x00007180ff1377ac */ /* 0x000f2e0008000800 */
[----:B------:R-:W3:Y:S01]  /*05a0*/  LDC.64 R4, c[0x0][0x3a8] ;  /* 0x0000ea00ff047b82 */ /* 0x000ee20000000a00 */
[----:B-1----:R-:W-:-:S02]  /*05b0*/  UIMAD UR9, UR17, UR18, UR6 ;  /* 0x00000012110972a4 */ /* 0x002fc4000f8e0206 */
[----:B------:R-:W-:Y:S02]  /*05c0*/  UIADD3 UR6, UPT, UPT, UR6, 0x1, URZ ;  /* 0x0000000106067890 */ /* 0x000fe4000fffe0ff */
[----:B--2---:R-:W-:Y:S01]  /*05d0*/  UIMAD UR9, UR9, UR12, URZ ;  /* 0x0000000c090972a4 */ /* 0x004fe2000f8e02ff */
[C---:B0-----:R-:W-:Y:S01]  /*05e0*/  ISETP.GE.AND P0, PT, R9.reuse, R10, PT ;  /* 0x0000000a0900720c */ /* 0x041fe20003f06270 */
[----:B------:R-:W-:Y:S01]  /*05f0*/  IMAD R17, R10, UR16, R9 ;  /* 0x000000100a117c24 */ /* 0x000fe2000f8e0209 */
[----:B------:R-:W-:Y:S02]  /*0600*/  UISETP.NE.AND UP2, UPT, UR6, UR18, UPT ;  /* 0x000000120600728c */ /* 0x000fe4000bf45270 */
[----:B------:R-:W-:Y:S01]  /*0610*/  ISETP.GT.AND P0, PT, R9, -0x1, !P0 ;  /* 0xffffffff0900780c */ /* 0x000fe20004704270 */
[----:B------:R-:W-:Y:S01]  /*0620*/  IMAD R17, R17, R11, R12 ;  /* 0x0000000b11117224 */ /* 0x000fe200078e020c */
[----:B------:R-:W-:Y:S01]  /*0630*/  MOV R19, UR9 ;  /* 0x0000000900137c02 */ /* 0x000fe20008000f00 */
[----:B----4-:R-:W-:-:S10]  /*0640*/  UMOV UR9, UR11 ;  /* 0x0000000b00097c82 */ /* 0x010fd40008000000 */
.L_x_11:
[C---:B------:R-:W-:Y:S01]  /*0650*/  ISETP.GE.AND P1, PT, R18.reuse, UR19, PT ;  /* 0x0000001312007c0c */ /* 0x040fe2000bf26270 */
[----:B------:R-:W-:Y:S03]  /*0660*/  BSSY.RECONVERGENT B0, `(.L_x_3) ;  /* 0x0000063000007945 */ /* 0x000fe60003800200 */
[----:B------:R-:W-:-:S04]  /*0670*/  ISETP.GT.AND P1, PT, R18, -0x1, !P1 ;  /* 0xffffffff1200780c */ /* 0x000fc80004f24270 */
[----:B------:R-:W-:-:S13]  /*0680*/  PLOP3.LUT P1, PT, P0, P1, PT, 0x80, 0x8 ;  /* 0x000000000008781c */ /* 0x000fda0000723070 */
[----:B------:R-:W-:Y:S05]  /*0690*/  @!P1 BRA `(.L_x_4) ;  /* 0x00000004007c9947 */ /* 0x000fea0003800000 */
[----:B---3--:R-:W-:-:S04]  /*06a0*/  IMAD.WIDE R8, R17, 0x4, R6 ;  /* 0x0000000411087825 */ /* 0x008fc800078e0206 */
[----:B------:R-:W-:Y:S02]  /*06b0*/  IMAD.WIDE R10, R19, 0x4, R4 ;  /* 0x00000004130a7825 */ /* 0x000fe400078e0204 */
[----:B------:R-:W2:Y:S04]  /*06c0*/  LDG.E R8, desc[UR14][R8.64] ;  /* 0x0000000e08087981 */ /* 0x000ea8000c1e1900 */
[----:B------:R-:W3:Y:S01]  /*06d0*/  LDG.E R10, desc[UR14][R10.64] ;  /* 0x0000000e0a0a7981 */ /* 0x000ee2000c1e1900 */
[----:B------:R-:W-:Y:S01]  /*06e0*/  BSSY.RECONVERGENT B1, `(.L_x_5) ;  /* 0x0000044000017945 */ /* 0x000fe20003800200 */
[----:B--2---:R-:W-:Y:S02]  /*06f0*/  LOP3.LUT R23, R8, 0xffff, RZ, 0xc0, !PT ;  /* 0x0000ffff08177812 */ /* 0x004fe400078ec0ff */
[----:B------:R-:W-:-:S02]  /*0700*/  SHF.R.U32.HI R20, RZ, 0x10, R8 ;  /* 0x00000010ff147819 */ /* 0x000fc40000011608 */
[----:B---3--:R-:W-:Y:S02]  /*0710*/  LOP3.LUT R24, R10, 0xffff, RZ, 0xc0, !PT ;  /* 0x0000ffff0a187812 */ /* 0x008fe400078ec0ff */
[----:B------:R-:W-:Y:S02]  /*0720*/  SHF.R.U32.HI R23, RZ, 0xf, R23 ;  /* 0x0000000fff177819 */ /* 0x000fe40000011617 */
[----:B------:R-:W-:Y:S02]  /*0730*/  SHF.R.U32.HI R21, RZ, 0x10, R10 ;  /* 0x00000010ff157819 */ /* 0x000fe4000001160a */
[----:B------:R-:W-:Y:S02]  /*0740*/  SHF.R.U32.HI R24, RZ, 0xf, R24 ;  /* 0x0000000fff187819 */ /* 0x000fe40000011618 */
[C---:B------:R-:W-:Y:S02]  /*0750*/  LOP3.LUT R22, R23.reuse, R20, RZ, 0xc0, !PT ;  /* 0x0000001417167212 */ /* 0x040fe400078ec0ff */
[----:B------:R-:W-:-:S02]  /*0760*/  LOP3.LUT R25, R23, 0xffff, R20, 0x48, !PT ;  /* 0x0000ffff17197812 */ /* 0x000fc400078e4814 */
[----:B------:R-:W-:Y:S02]  /*0770*/  SHF.R.U32.HI R20, RZ, 0x17, R8 ;  /* 0x00000017ff147819 */ /* 0x000fe40000011608 */
[C---:B------:R-:W-:Y:S02]  /*0780*/  LOP3.LUT R23, R24.reuse, R21, RZ, 0xc0, !PT ;  /* 0x0000001518177212 */ /* 0x040fe400078ec0ff */
[----:B------:R-:W-:Y:S02]  /*0790*/  LOP3.LUT R24, R24, 0xffff, R21, 0x48, !PT ;  /* 0x0000ffff18187812 */ /* 0x000fe400078e4815 */
[----:B------:R-:W-:Y:S02]  /*07a0*/  SHF.R.U32.HI R9, RZ, 0x17, R10 ;  /* 0x00000017ff097819 */ /* 0x000fe4000001160a */
[C---:B------:R-:W-:Y:S02]  /*07b0*/  LOP3.LUT P6, RZ, R20.reuse, 0xff, RZ, 0xc0, !PT ;  /* 0x000000ff14ff7812 */ /* 0x040fe400078cc0ff */
[----:B------:R-:W-:-:S02]  /*07c0*/  LOP3.LUT P1, R20, R20, 0xff, RZ, 0xc0, !PT ;  /* 0x000000ff14147812 */ /* 0x000fc4000782c0ff */
[----:B------:R-:W-:Y:S02]  /*07d0*/  LEA.HI R22, R25, R22, RZ, 0x1f ;  /* 0x0000001619167211 */ /* 0x000fe400078ff8ff */
[----:B------:R-:W-:Y:S02]  /*07e0*/  LEA.HI R23, R24, R23, RZ, 0x1f ;  /* 0x0000001718177211 */ /* 0x000fe400078ff8ff */
[C---:B------:R-:W-:Y:S02]  /*07f0*/  LOP3.LUT P5, RZ, R9.reuse, 0xff, RZ, 0xc0, !PT ;  /* 0x000000ff09ff7812 */ /* 0x040fe400078ac0ff */
[----:B------:R-:W-:Y:S02]  /*0800*/  LOP3.LUT P2, R9, R9, 0xff, RZ, 0xc0, !PT ;  /* 0x000000ff09097812 */ /* 0x000fe4000784c0ff */
[C---:B------:R-:W-:Y:S02]  /*0810*/  ISETP.NE.AND P3, PT, R20.reuse, 0xff, PT ;  /* 0x000000ff1400780c */ /* 0x040fe40003f65270 */
[----:B------:R-:W-:-:S02]  /*0820*/  IADD3 R20, PT, PT, R20, UR7, RZ ;  /* 0x0000000714147c10 */ /* 0x000fc4000fffe0ff */
[----:B------:R-:W-:Y:S02]  /*0830*/  LOP3.LUT R22, R22, 0x3f, RZ, 0xc0, !PT ;  /* 0x0000003f16167812 */ /* 0x000fe400078ec0ff */
[----:B------:R-:W-:Y:S02]  /*0840*/  LOP3.LUT R23, R23, 0x3f, RZ, 0xc0, !PT ;  /* 0x0000003f17177812 */ /* 0x000fe400078ec0ff */
[C---:B------:R-:W-:Y:S02]  /*0850*/  IADD3 R11, PT, PT, R9.reuse, UR7, RZ ;  /* 0x00000007090b7c10 */ /* 0x040fe4000fffe0ff */
[----:B------:R-:W-:Y:S02]  /*0860*/  ISETP.NE.AND P4, PT, R9, 0xff, PT ;  /* 0x000000ff0900780c */ /* 0x000fe40003f85270 */
[----:B------:R-:W-:Y:S02]  /*0870*/  LOP3.LUT R22, R22, 0x40, RZ, 0xfc, !PT ;  /* 0x0000004016167812 */ /* 0x000fe400078efcff */
[----:B------:R-:W-:-:S02]  /*0880*/  SEL R9, R20, RZ, P6 ;  /* 0x000000ff14097207 */ /* 0x000fc40003000000 */
[----:B------:R-:W-:Y:S02]  /*0890*/  LOP3.LUT R23, R23, 0x40, RZ, 0xfc, !PT ;  /* 0x0000004017177812 */ /* 0x000fe400078efcff */
[----:B------:R-:W-:Y:S01]  /*08a0*/  SEL R20, R11, RZ, P5 ;  /* 0x000000ff0b147207 */ /* 0x000fe20002800000 */
[----:B------:R-:W-:Y:S01]  /*08b0*/  HFMA2 R11, -RZ, RZ, 0, 0 ;  /* 0x00000000ff0b7431 */ /* 0x000fe200000001ff */
[----:B------:R-:W-:Y:S02]  /*08c0*/  SEL R22, R22, 0x40, P3 ;  /* 0x0000004016167807 */ /* 0x000fe40001800000 */
[----:B------:R-:W-:Y:S02]  /*08d0*/  SEL R24, R23, 0x40, P4 ;  /* 0x0000004017187807 */ /* 0x000fe40002000000 */
[----:B------:R-:W-:Y:S02]  /*08e0*/  ISETP.EQ.AND P3, PT, R9, UR10, P6 ;  /* 0x0000000a09007c0c */ /* 0x000fe4000b762270 */
[----:B------:R-:W-:-:S02]  /*08f0*/  ISETP.EQ.AND P4, PT, R20, UR10, P5 ;  /* 0x0000000a14007c0c */ /* 0x000fc4000af82270 */
[----:B------:R-:W-:Y:S02]  /*0900*/  SEL R23, R22, 0x40, P1 ;  /* 0x0000004016177807 */ /* 0x000fe40000800000 */
[----:B------:R-:W-:Y:S02]  /*0910*/  PLOP3.LUT P3, PT, P3, P4, PT, 0xf8, 0x8f ;  /* 0x00000000008f781c */ /* 0x000fe40001f69f70 */
[----:B------:R-:W-:Y:S02]  /*0920*/  SEL R24, R24, 0x40, P2 ;  /* 0x0000004018187807 */ /* 0x000fe40001000000 */
[----:B------:R-:W-:Y:S02]  /*0930*/  MOV R21, R14 ;  /* 0x0000000e00157202 */ /* 0x000fe40000000f00 */
[----:B------:R-:W-:Y:S02]  /*0940*/  MOV R22, 0x1 ;  /* 0x0000000100167802 */ /* 0x000fe40000000f00 */
[----:B------:R-:W-:-:S02]  /*0950*/  MOV R14, UR10 ;  /* 0x0000000a000e7c02 */ /* 0x000fc40008000f00 */
[----:B------:R-:W-:Y:S02]  /*0960*/  SEL R25, R23, RZ, P6 ;  /* 0x000000ff17197207 */ /* 0x000fe40003000000 */
[----:B------:R-:W-:Y:S01]  /*0970*/  SEL R24, R24, RZ, P5 ;  /* 0x000000ff18187207 */ /* 0x000fe20002800000 */
[----:B------:R-:W-:Y:S06]  /*0980*/  @P3 BRA `(.L_x_6) ;  /* 0x0000000000643947 */ /* 0x000fec0003800000 */
[----:B------:R-:W-:Y:S02]  /*0990*/  ISETP.EQ.AND P1, PT, R9, UR10, !P1 ;  /* 0x0000000a09007c0c */ /* 0x000fe4000cf22270 */
[----:B------:R-:W-:Y:S02]  /*09a0*/  ISETP.EQ.AND P2, PT, R20, UR10, !P2 ;  /* 0x0000000a14007c0c */ /* 0x000fe4000d742270 */
[----:B------:R-:W-:Y:S02]  /*09b0*/  SHF.R.U32.HI R8, RZ, 0x1f, R8 ;  /* 0x0000001fff087819 */ /* 0x000fe40000011608 */
[----:B------:R-:W-:Y:S02]  /*09c0*/  PLOP3.LUT P1, PT, P1, P2, PT, 0xf8, 0x8f ;  /* 0x00000000008f781c */ /* 0x000fe40000f25f70 */
[----:B------:R-:W-:-:S11]  /*09d0*/  SHF.R.U32.HI R23, RZ, 0x1f, R10 ;  /* 0x0000001fff177819 */ /* 0x000fd6000001160a */
[----:B------:R-:W-:Y:S05]  /*09e0*/  @P1 BRA `(.L_x_7) ;  /* 0x0000000000401947 */ /* 0x000fea0003800000 */
[----:B------:R-:W-:Y:S01]  /*09f0*/  ISETP.NE.AND P1, PT, R20, RZ, PT ;  /* 0x000000ff1400720c */ /* 0x000fe20003f25270 */
[----:B------:R-:W-:Y:S01]  /*0a00*/  HFMA2 R22, -RZ, RZ, 0, 0 ;  /* 0x00000000ff167431 */ /* 0x000fe200000001ff */
[----:B------:R-:W-:Y:S01]  /*0a10*/  MOV R11, RZ ;  /* 0x000000ff000b7202 */ /* 0x000fe20000000f00 */
[----:B------:R-:W-:Y:S01]  /*0a20*/  HFMA2 R14, -RZ, RZ, 0, 0 ;  /* 0x00000000ff0e7431 */ /* 0x000fe200000001ff */
[----:B------:R-:W-:-:S13]  /*0a30*/  ISETP.EQ.OR P1, PT, R9, RZ, !P1 ;  /* 0x000000ff0900720c */ /* 0x000fda0004f22670 */
[----:B------:R-:W-:Y:S05]  /*0a40*/  @P1 BRA `(.L_x_6) ;  /* 0x0000000000341947 */ /* 0x000fea0003800000 */
[----:B------:R-:W-:Y:S01]  /*0a50*/  IADD3 R9, PT, PT, R20, UR8, R9 ;  /* 0x0000000814097c10 */ /* 0x000fe2000fffe009 */
[----:B------:R-:W-:Y:S01]  /*0a60*/  IMAD R24, R25, R24, RZ ;  /* 0x0000001819187224 */ /* 0x000fe200078e02ff */
[----:B------:R-:W-:Y:S02]  /*0a70*/  LOP3.LUT R11, R23, R8, RZ, 0x3c, !PT ;  /* 0x00000008170b7212 */ /* 0x000fe400078e3cff */
[----:B------:R-:W-:Y:S02]  /*0a80*/  ISETP.GT.AND P1, PT, R9, UR10, PT ;  /* 0x0000000a09007c0c */ /* 0x000fe4000bf24270 */
[----:B------:R-:W-:-:S11]  /*0a90*/  MOV R14, UR10 ;  /* 0x0000000a000e7c02 */ /* 0x000fd60008000f00 */
[----:B------:R-:W-:Y:S05]  /*0aa0*/  @P1 BRA `(.L_x_6) ;  /* 0x00000000001c1947 */ /* 0x000fea0003800000 */
[----:B------:R-:W-:Y:S02]  /*0ab0*/  ISETP.GE.AND P1, PT, R9, RZ, PT ;  /* 0x000000ff0900720c */ /* 0x000fe40003f26270 */
[----:B------:R-:W-:Y:S02]  /*0ac0*/  VIMNMX R14, PT, PT, RZ, R9, !PT ;  /* 0x00000009ff0e7248 */ /* 0x000fe40007fe0100 */
[----:B------:R-:W-:Y:S01]  /*0ad0*/  SEL R22, R24, RZ, P1 ;  /* 0x000000ff18167207 */ /* 0x000fe20000800000 */
[----:B------:R-:W-:Y:S08]  /*0ae0*/  BRA `(.L_x_6) ;  /* 0x00000000000c7947 */ /* 0x000ff00003800000 */
.L_x_7:
[----:B------:R-:W-:Y:S02]  /*0af0*/  LOP3.LUT R11, R23, R8, RZ, 0x3c, !PT ;  /* 0x00000008170b7212 */ /* 0x000fe400078e3cff */
[----:B------:R-:W-:Y:S02]  /*0b00*/  MOV R22, RZ ;  /* 0x000000ff00167202 */ /* 0x000fe40000000f00 */
[----:B------:R-:W-:-:S07]  /*0b10*/  MOV R14, UR10 ;  /* 0x0000000a000e7c02 */ /* 0x000fce0008000f00 */
.L_x_6:
[----:B------:R-:W-:Y:S05]  /*0b20*/  BSYNC.RECONVERGENT B1 ;  /* 0x0000000000017941 */ /* 0x000fea0003800200 */
.L_x_5:
[----:B------:R-:W-:Y:S01]  /*0b30*/  ISETP.NE.AND P2, PT, R16, R11, PT ;  /* 0x0000000b1000720c */ /* 0x000fe20003f45270 */
[----:B------:R-:W-:Y:S01]  /*0b40*/  BSSY.RECONVERGENT B1, `(.L_x_8) ;  /* 0x000000f000017945 */ /* 0x000fe20003800200 */
[----:B------:R-:W-:-:S04]  /*0b50*/  IADD3 R10, PT, PT, -R14, R21, RZ ;  /* 0x000000150e0a7210 */ /* 0x000fc80007ffe1ff */
[C---:B------:R-:W-:Y:S02]  /*0b60*/  ISETP.GT.AND P1, PT, R10.reuse, RZ, PT ;  /* 0x000000ff0a00720c */ /* 0x040fe40003f24270 */
[----:B------:R-:W-:Y:S02]  /*0b70*/  IADD3 R8, PT, PT, -R10, RZ, RZ ;  /* 0x000000ff0a087210 */ /* 0x000fe40007ffe1ff */
[----:B------:R-:W-:Y:S02]  /*0b80*/  VIMNMX R9, PT, PT, RZ, R10, !PT ;  /* 0x0000000aff097248 */ /* 0x000fe40007fe0100 */
[----:B------:R-:W-:Y:S02]  /*0b90*/  SEL R8, R8, RZ, !P1 ;  /* 0x000000ff08087207 */ /* 0x000fe40004800000 */
[----:B------:R-:W-:Y:S02]  /*0ba0*/  SHF.R.U32.HI R9, RZ, R9, R22 ;  /* 0x00000009ff097219 */ /* 0x000fe40000011616 */
[----:B------:R-:W-:Y:S01]  /*0bb0*/  SHF.R.S32.HI R8, RZ, R8, R15 ;  /* 0x00000008ff087219 */ /* 0x000fe2000001140f */
[----:B------:R-:W-:Y:S06]  /*0bc0*/  @!P2 BRA `(.L_x_9) ;  /* 0x000000000014a947 */ /* 0x000fec0003800000 */
[----:B------:R-:W-:-:S13]  /*0bd0*/  ISETP.GE.AND P1, PT, R8, R9, PT ;  /* 0x000000090800720c */ /* 0x000fda0003f26270 */
[C---:B------:R-:W-:Y:S02]  /*0be0*/  @P1 IADD3 R15, PT, PT, R8.reuse, -R9, RZ ;  /* 0x80000009080f1210 */ /* 0x040fe40007ffe0ff */
[----:B------:R-:W-:Y:S02]  /*0bf0*/  @!P1 MOV R16, R11 ;  /* 0x0000000b00109202 */ /* 0x000fe40000000f00 */
[----:B------:R-:W-:Y:S01]  /*0c00*/  @!P1 IADD3 R15, PT, PT, -R8, R9, RZ ;  /* 0x00000009080f9210 */ /* 0x000fe20007ffe1ff */
[----:B------:R-:W-:Y:S06]  /*0c10*/  BRA `(.L_x_10) ;  /* 0x0000000000047947 */ /* 0x000fec0003800000 */
.L_x_9:
[----:B------:R-:W-:-:S07]  /*0c20*/  IADD3 R15, PT, PT, R8, R9, RZ ;  /* 0x00000009080f7210 */ /* 0x000fce0007ffe0ff */
.L_x_10:
[----:B------:R-:W-:Y:S05]  /*0c30*/  BSYNC.RECONVERGENT B1 ;  /* 0x0000000000017941 */ /* 0x000fea0003800200 */
.L_x_8:
[----:B------:R-:W-:-:S04]  /*0c40*/  ISETP.NE.AND P1, PT, R15, RZ, PT ;  /* 0x000000ff0f00720c */ /* 0x000fc80003f25270 */
[----:B------:R-:W-:-:S13]  /*0c50*/  ISETP.LT.AND P1, PT, R10, RZ, P1 ;  /* 0x000000ff0a00720c */ /* 0x000fda0000f21270 */
[----:B------:R-:W-:-:S04]  /*0c60*/  @!P1 LOP3.LUT P2, RZ, R15, R10, RZ, 0xfc, !PT ;  /* 0x0000000a0fff9212 */ /* 0x000fc8000784fcff */
[----:B------:R-:W-:Y:S02]  /*0c70*/  @!P1 SEL R14, R21, RZ, P2 ;  /* 0x000000ff150e9207 */ /* 0x000fe40001000000 */
[----:B------:R-:W-:-:S07]  /*0c80*/  @!P1 SEL R16, R16, RZ, P2 ;  /* 0x000000ff10109207 */ /* 0x000fce0001000000 */
.L_x_4:
[----:B------:R-:W-:Y:S05]  /*0c90*/  BSYNC.RECONVERGENT B0 ;  /* 0x0000000000007941 */ /* 0x000fea0003800200 */
.L_x_3:
[----:B------:R-:W-:Y:S01]  /*0ca0*/  UIADD3 UR9, UPT, UPT, UR9, 0x1, URZ ;  /* 0x0000000109097890 */ /* 0x000fe2000fffe0ff */
[----:B------:R-:W-:Y:S02]  /*0cb0*/  IADD3 R19, PT, PT, R19, 0x1, RZ ;  /* 0x0000000113137810 */ /* 0x000fe40007ffe0ff */
[----:B------:R-:W-:Y:S01]  /*0cc0*/  IADD3 R17, PT, PT, R17, 0x1, RZ ;  /* 0x0000000111117810 */ /* 0x000fe20007ffe0ff */
[----:B------:R-:W-:Y:S01]  /*0cd0*/  UISETP.NE.AND UP0, UPT, UR9, URZ, UPT ;  /* 0x000000ff0900728c */ /* 0x000fe2000bf05270 */
[----:B------:R-:W-:-:S08]  /*0ce0*/  IADD3 R18, PT, PT, R18, 0x1, RZ ;  /* 0x0000000112127810 */ /* 0x000fd00007ffe0ff */
[----:B------:R-:W-:Y:S05]  /*0cf0*/  BRA.U UP0, `(.L_x_11) ;  /* 0xfffffff900547547 */ /* 0x000fea000b83ffff */
[----:B------:R-:W-:Y:S05]  /*0d00*/  BRA.U UP2, `(.L_x_12) ;  /* 0xfffffff902087547 */ /* 0x000fea000b83ffff */
[----:B------:R-:W-:Y:S05]  /*0d10*/  BRA.U UP1, `(.L_x_13) ;  /* 0xfffffff501ec7547 */ /* 0x000fea000b83ffff */
[----:B------:R-:W-:Y:S01]  /*0d20*/  ISETP.NE.AND P0, PT, R14, RZ, PT ;  /* 0x000000ff0e00720c */ /* 0x000fe20003f05270 */
[----:B------:R-:W-:-:S12]  /*0d30*/  BSSY.RECONVERGENT B0, `(.L_x_14) ;  /* 0x000002f000007945 */ /* 0x000fd80003800200 */
[----:B------:R-:W-:Y:S05]  /*0d40*/  @!P0 BRA `(.L_x_15) ;  /* 0x0000000000ac8947 */ /* 0x000fea0003800000 */
[----:B------:R-:W-:-:S13]  /*0d50*/  ISETP.NE.AND P0, PT, R14, 0xff, PT ;  /* 0x000000ff0e00780c */ /* 0x000fda0003f05270 */
[----:B------:R-:W-:Y:S05]  /*0d60*/  @!P0 BRA `(.L_x_16) ;  /* 0x0000000000948947 */ /* 0x000fea0003800000 */
[----:B------:R-:W0:Y:S01]  /*0d70*/  LDCU UR5, c[0x0][0x3d0] ;  /* 0x00007a00ff0577ac */ /* 0x000e220008000800 */
[----:B------:R-:W-:Y:S01]  /*0d80*/  LOP3.LUT R15, R15, 0x3ffff, RZ, 0xc0, !PT ;  /* 0x0003ffff0f0f7812 */ /* 0x000fe200078ec0ff */
[----:B---3--:R-:W-:Y:S01]  /*0d90*/  HFMA2 R7, -RZ, RZ, 0, 8.46385955810546875e-06 ;  /* 0x0000008eff077431 */ /* 0x008fe200000001ff */
[----:B------:R-:W-:Y:S02]  /*0da0*/  UMOV UR6, 0xffffffff ;  /* 0xffffffff00067882 */ /* 0x000fe40000000000 */
[----:B------:R-:W1:Y:S01]  /*0db0*/  FLO.U32 R4, R15 ;  /* 0x0000000f00047300 */ /* 0x000e6200000e0000 */
[----:B0-----:R-:W-:Y:S01]  /*0dc0*/  UIADD3 UR5, UPT, UPT, UR5, -0x1, URZ ;  /* 0xffffffff05057890 */ /* 0x001fe2000fffe0ff */
[----:B-1----:R-:W-:-:S03]  /*0dd0*/  IADD3 R5, PT, PT, -R4, 0x1f, RZ ;  /* 0x0000001f04057810 */ /* 0x002fc60007ffe1ff */
[----:B------:R-:W-:-:S06]  /*0de0*/  USHF.L.U32 UR5, UR6, UR5, URZ ;  /* 0x0000000506057299 */ /* 0x000fcc00080006ff */
[----:B------:R-:W-:-:S04]  /*0df0*/  IADD3 R14, PT, PT, -R5, UR5, R14 ;  /* 0x00000005050e7c10 */ /* 0x000fc8000fffe10e */
[----:B------:R-:W-:-:S04]  /*0e00*/  VIADDMNMX R14, R14, R7, 0x195, PT ;  /* 0x000001950e0e7446 */ /* 0x000fc80003800107 */
[----:B------:R-:W-:-:S04]  /*0e10*/  VIMNMX R14, PT, PT, R14, -0x97, !PT ;  /* 0xffffff690e0e7848 */ /* 0x000fc80007fe0100 */
[----:B------:R-:W-:-:S04]  /*0e20*/  IADD3 R4, PT, PT, R14, -0x7f, RZ ;  /* 0xffffff810e047810 */ /* 0x000fc80007ffe0ff */
[----:B------:R-:W-:Y:S02]  /*0e30*/  IABS R6, R4 ;  /* 0x0000000400067213 */ /* 0x000fe40000000000 */
[----:B------:R-:W-:Y:S02]  /*0e40*/  IADD3 R4, PT, PT, R5, -0xd, RZ ;  /* 0xfffffff305047810 */ /* 0x000fe40007ffe0ff */
[----:B------:R-:W-:Y:S02]  /*0e50*/  MOV R5, R6 ;  /* 0x0000000600057202 */ /* 0x000fe40000000f00 */
[----:B------:R-:W-:Y:S02]  /*0e60*/  SHF.L.U32 R4, R15, R4, RZ ;  /* 0x000000040f047219 */ /* 0x000fe400000006ff */
[----:B------:R-:W-:Y:S02]  /*0e70*/  ISETP.GE.U32.AND P0, PT, R5, 0x65, PT ;  /* 0x000000650500780c */ /* 0x000fe40003f06070 */
[----:B------:R-:W-:-:S02]  /*0e80*/  SHF.R.U32.HI R5, RZ, 0xb, R4 ;  /* 0x0000000bff057819 */ /* 0x000fc40000011604 */
[----:B------:R-:W-:Y:S02]  /*0e90*/  SHF.R.U32.HI R4, RZ, 0xa, R4 ;  /* 0x0000000aff047819 */ /* 0x000fe40000011604 */
[----:B------:R-:W-:Y:S02]  /*0ea0*/  IADD3 R6, PT, PT, R14, 0x17d, RZ ;  /* 0x0000017d0e067810 */ /* 0x000fe40007ffe0ff */
[----:B------:R-:W-:Y:S02]  /*0eb0*/  LOP3.LUT R5, R5, 0x7f, RZ, 0xc0, !PT ;  /* 0x0000007f05057812 */ /* 0x000fe400078ec0ff */
[----:B------:R-:W-:Y:S02]  /*0ec0*/  LOP3.LUT R4, R4, 0x1, RZ, 0xc0, !PT ;  /* 0x0000000104047812 */ /* 0x000fe400078ec0ff */
[----:B------:R-:W-:Y:S02]  /*0ed0*/  SHF.R.U32.HI R7, RZ, 0x2, R6 ;  /* 0x00000002ff077819 */ /* 0x000fe40000011606 */
[----:B------:R-:W-:-:S03]  /*0ee0*/  IADD3 R4, PT, PT, R5, R4, RZ ;  /* 0x0000000405047210 */ /* 0x000fc60007ffe0ff */
[C---:B------:R-:W-:Y:S01]  /*0ef0*/  @P0 IMAD R14, R7.reuse, 0x1fd, R6 ;  /* 0x000001fd070e0824 */ /* 0x040fe200078e0206 */
[----:B------:R-:W-:Y:S02]  /*0f00*/  I2FP.F32.U32 R5, R4 ;  /* 0x0000000400057245 */ /* 0x000fe40000201000 */
[----:B------:R-:W-:Y:S02]  /*0f10*/  SHF.L.U32 R7, R7, 0x17, RZ ;  /* 0x0000001707077819 */ /* 0x000fe400000006ff */
[----:B------:R-:W-:Y:S01]  /*0f20*/  SHF.L.U32 R14, R14, 0x17, RZ ;  /* 0x000000170e0e7819 */ /* 0x000fe200000006ff */
[----:B------:R-:W-:Y:S01]  /*0f30*/  FFMA R5, R0, R5, 1 ;  /* 0x3f80000000057423 */ /* 0x000fe20000000005 */
[----:B------:R-:W-:Y:S02]  /*0f40*/  SEL R7, R7, 0x3f800000, P0 ;  /* 0x3f80000007077807 */ /* 0x000fe40000000000 */
[----:B------:R-:W-:Y:S01]  /*0f50*/  ISETP.NE.AND P0, PT, R16, RZ, PT ;  /* 0x000000ff1000720c */ /* 0x000fe20003f05270 */
[----:B------:R-:W-:-:S04]  /*0f60*/  FMUL R14, R5, R14 ;  /* 0x0000000e050e7220 */ /* 0x000fc80000400000 */
[----:B------:R-:W-:-:S04]  /*0f70*/  FMUL R14, R7, R14 ;  /* 0x0000000e070e7220 */ /* 0x000fc80000400000 */
[----:B------:R-:W-:-:S04]  /*0f80*/  FMUL R14, R7, R14 ;  /* 0x0000000e070e7220 */ /* 0x000fc80000400000 */
[----:B------:R-:W-:-:S05]  /*0f90*/  FMUL R14, R7, R14 ;  /* 0x0000000e070e7220 */ /* 0x000fca0000400000 */
[----:B------:R-:W-:Y:S01]  /*0fa0*/  FSEL R6, R14, -R14, !P0 ;  /* 0x8000000e0e067208 */ /* 0x000fe20004000000 */
[----:B------:R-:W-:Y:S06]  /*0fb0*/  BRA `(.L_x_17) ;  /* 0x0000000000187947 */ /* 0x000fec0003800000 */
.L_x_16:
[----:B------:R-:W-:Y:S02]  /*0fc0*/  ISETP.NE.AND P0, PT, R16, RZ, PT ;  /* 0x000000ff1000720c */ /* 0x000fe40003f05270 */
[----:B---3--:R-:W-:-:S04]  /*0fd0*/  MOV R6, 0x7f800000 ;  /* 0x7f80000000067802 */ /* 0x008fc80000000f00 */
[----:B------:R-:W-:Y:S01]  /*0fe0*/  FSEL R6, R6, -INF , !P0 ;  /* 0xff80000006067808 */ /* 0x000fe20004000000 */
[----:B------:R-:W-:Y:S06]  /*0ff0*/  BRA `(.L_x_17) ;  /* 0x0000000000087947 */ /* 0x000fec0003800000 */
.L_x_15:
[----:B------:R-:W-:-:S04]  /*1000*/  ISETP.NE.AND P0, PT, R16, RZ, PT ;  /* 0x000000ff1000720c */ /* 0x000fc80003f05270 */
[----:B---3--:R-:W-:-:S09]  /*1010*/  FSEL R6, -RZ, RZ, P0 ;  /* 0x000000ffff067208 */ /* 0x008fd20000000100 */
.L_x_17:
[----:B------:R-:W-:Y:S05]  /*1020*/  BSYNC.RECONVERGENT B0 ;  /* 0x0000000000007941 */ /* 0x000fea0003800200 */
.L_x_14:
[----:B------:R-:W0:Y:S01]  /*1030*/  LDCU UR5, c[0x0][0x398] ;  /* 0x00007300ff0577ac */ /* 0x000e220008000800 */
[----:B------:R-:W1:Y:S08]  /*1040*/  LDC.64 R8, c[0x0][0x3c0] ;  /* 0x0000f000ff087b82 */ /* 0x000e700000000a00 */
[----:B------:R-:W2:Y:S01]  /*1050*/  LDC.64 R4, c[0x0][0x3b8] ;  /* 0x0000ee00ff047b82 */ /* 0x000ea20000000a00 */
[----:B0-----:R-:W-:-:S06]  /*1060*/  UIMAD UR5, UR4, UR5, UR13 ;  /* 0x00000005040572a4 */ /* 0x001fcc000f8e020d */
[----:B-1----:R-:W-:Y:S02]  /*1070*/  IMAD R7, R8, UR5, R3 ;  /* 0x0000000508077c24 */ /* 0x002fe4000f8e0203 */
[----:B------:R-:W0:Y:S02]  /*1080*/  LDC R8, c[0x0][0x380] ;  /* 0x0000e000ff087b82 */ /* 0x000e240000000800 */
[----:B------:R-:W-:-:S04]  /*1090*/  IMAD R7, R7, R9, R2 ;  /* 0x0000000907077224 */ /* 0x000fc800078e0202 */
[----:B--2---:R-:W-:-:S05]  /*10a0*/  IMAD.WIDE R4, R7, 0x4, R4 ;  /* 0x0000000407047825 */ /* 0x004fca00078e0204 */
[----:B------:R-:W2:Y:S01]  /*10b0*/  LDG.E R7, desc[UR14][R4.64] ;  /* 0x0000000e04077981 */ /* 0x000ea2000c1e1900 */
[----:B------:R-:W-:-:S06]  /*10c0*/  UIADD3 UR5, UPT, UPT, UR4, 0x1, URZ ;  /* 0x0000000104057890 */ /* 0x000fcc000fffe0ff */
[----:B0-----:R-:W-:Y:S01]  /*10d0*/  ISETP.NE.AND P0, PT, R8, UR5, PT ;  /* 0x0000000508007c0c */ /* 0x001fe2000bf05270 */
[----:B--2---:R-:W-:-:S05]  /*10e0*/  FADD R7, R7, R6 ;  /* 0x0000000607077221 */ /* 0x004fca0000000000 */
[----:B------:R0:W-:Y:S07]  /*10f0*/  STG.E desc[UR14][R4.64], R7 ;  /* 0x0000000704007986 */ /* 0x0001ee000c10190e */
[----:B------:R-:W-:Y:S05]  /*1100*/  @!P0 EXIT ;  /* 0x000000000000894d */ /* 0x000fea0003800000 */
[----:B------:R-:W-:Y:S01]  /*1110*/  UMOV UR4, UR5 ;  /* 0x0000000500047c82 */ /* 0x000fe20008000000 */
[----:B------:R-:W-:Y:S05]  /*1120*/  BRA `(.L_x_18) ;  /* 0xfffffff000dc7947 */ /* 0x000fea000383ffff */
.L_x_2:
[C---:B------:R-:W-:Y:S01]  /*1130*/  ISETP.GE.U32.AND P0, PT, R6.reuse, 0x4, PT ;  /* 0x000000040600780c */ /* 0x040fe20003f06070 */
[----:B------:R-:W-:Y:S01]  /*1140*/  HFMA2 R8, -RZ, RZ, 0, 0 ;  /* 0x00000000ff087431 */ /* 0x000fe200000001ff */
[----:B------:R-:W-:-:S11]  /*1150*/  LOP3.LUT R11, R6, 0x3, RZ, 0xc0, !PT ;  /* 0x00000003060b7812 */ /* 0x000fd600078ec0ff */
[----:B------:R-:W-:Y:S05]  /*1160*/  @!P0 BRA `(.L_x_19) ;  /* 0x0000000c00888947 */ /* 0x000fea0003800000 */
[----:B------:R-:W0:Y:S01]  /*1170*/  LDC.64 R4, c[0x0][0x3b8] ;  /* 0x0000ee00ff047b82 */ /* 0x000e220000000a00 */
[----:B------:R-:W-:Y:S02]  /*1180*/  LOP3.LUT R8, R6, 0x7ffffffc, RZ, 0xc0, !PT ;  /* 0x7ffffffc06087812 */ /* 0x000fe400078ec0ff */
[----:B------:R-:W-:Y:S02]  /*1190*/  MOV R9, RZ ;  /* 0x000000ff00097202 */ /* 0x000fe40000000f00 */
[----:B------:R-:W-:-:S13]  /*11a0*/  ISETP.GT.AND P0, PT, R8, RZ, PT ;  /* 0x000000ff0800720c */ /* 0x000fda0003f04270 */
[----:B------:R-:W-:Y:S05]  /*11b0*/  @!P0 BRA `(.L_x_20) ;  /* 0x0000000800f88947 */ /* 0x000fea0003800000 */
[----:B------:R-:W-:Y:S02]  /*11c0*/  IADD3 R6, PT, PT, R8, -R9, RZ ;  /* 0x8000000908067210 */ /* 0x000fe40007ffe0ff */
[----:B------:R-:W-:Y:S02]  /*11d0*/  PLOP3.LUT P0, PT, PT, PT, PT, 0x80, 0x8 ;  /* 0x000000000008781c */ /* 0x000fe40003f0f070 */
[----:B------:R-:W-:-:S13]  /*11e0*/  ISETP.GT.AND P1, PT, R6, 0xc, PT ;  /* 0x0000000c0600780c */ /* 0x000fda0003f24270 */
[----:B------:R-:W-:Y:S05]  /*11f0*/  @!P1 BRA `(.L_x_21) ;  /* 0x0000000400e49947 */ /* 0x000fea0003800000 */
[----:B------:R-:W1:Y:S01]  /*1200*/  LDC.64 R6, c[0x0][0x3b8] ;  /* 0x0000ee00ff067b82 */ /* 0x000e620000000a00 */
[----:B------:R-:W-:Y:S02]  /*1210*/  PLOP3.LUT P0, PT, PT, PT, PT, 0x8, 0x80 ;  /* 0x000000000080781c */ /* 0x000fe40003f0e170 */
[----:B------:R-:W-:-:S11]  /*1220*/  IADD3 R10, PT, PT, R8, -0xc, RZ ;  /* 0xfffffff4080a7810 */ /* 0x000fd60007ffe0ff */
.L_x_22:
[----:B--2---:R-:W-:-:S04]  /*1230*/  IMAD R14, R9, R0, UR13 ;  /* 0x0000000d090e7e24 */ /* 0x004fc8000f8e0200 */
[----:B------:R-:W-:-:S04]  /*1240*/  IMAD R13, R14, UR6, R3 ;  /* 0x000000060e0d7c24 */ /* 0x000fc8000f8e0203 */
[----:B------:R-:W-:-:S04]  /*1250*/  IMAD R13, R13, UR7, R2 ;  /* 0x000000070d0d7c24 */ /* 0x000fc8000f8e0202 */
[----:B-1----:R-:W-:-:S05]  /*1260*/  IMAD.WIDE R12, R13, 0x4, R6 ;  /* 0x000000040d0c7825 */ /* 0x002fca00078e0206 */
[----:B------:R-:W2:Y:S01]  /*1270*/  LDG.E R15, desc[UR14][R12.64] ;  /* 0x0000000e0c0f7981 */ /* 0x000ea2000c1e1900 */
[----:B------:R-:W-:-:S05]  /*1280*/  IADD3 R16, PT, PT, R14, R0, RZ ;  /* 0x000000000e107210 */ /* 0x000fca0007ffe0ff */
[----:B------:R-:W-:-:S04]  /*1290*/  IMAD R17, R16, UR6, R3 ;  /* 0x0000000610117c24 */ /* 0x000fc8000f8e0203 */
[----:B------:R-:W-:Y:S02]  /*12a0*/  IMAD R17, R17, UR7, R2 ;  /* 0x0000000711117c24 */ /* 0x000fe4000f8e0202 */
[----:B--2---:R-:W-:Y:S02]  /*12b0*/  FADD R19, RZ, R15 ;  /* 0x0000000fff137221 */ /* 0x004fe40000000000 */
[----:B------:R-:W-:-:S03]  /*12c0*/  IMAD.WIDE R14, R17, 0x4, R6 ;  /* 0x00000004110e7825 */ /* 0x000fc600078e0206 */
[----:B------:R1:W-:Y:S04]  /*12d0*/  STG.E desc[UR14][R12.64], R19 ;  /* 0x000000130c007986 */ /* 0x0003e8000c10190e */
[----:B------:R-:W2:Y:S01]  /*12e0*/  LDG.E R17, desc[UR14][R14.64] ;  /* 0x0000000e0e117981 */ /* 0x000ea2000c1e1900 */
[----:B------:R-:W-:-:S05]  /*12f0*/  IADD3 R18, PT, PT, R16, R0, RZ ;  /* 0x0000000010127210 */ /* 0x000fca0007ffe0ff */
[----:B------:R-:W-:-:S04]  /*1300*/  IMAD R21, R18, UR6, R3 ;  /* 0x0000000612157c24 */ /* 0x000fc8000f8e0203 */
[----:B------:R-:W-:Y:S02]  /*1310*/  IMAD R23, R21, UR7, R2 ;  /* 0x0000000715177c24 */ /* 0x000fe4000f8e0202 */
[----:B--2---:R-:W-:Y:S02]  /*1320*/  FADD R21, RZ, R17 ;  /* 0x00000011ff157221 */ /* 0x004fe40000000000 */
[----:B------:R-:W-:-:S03]  /*1330*/  IMAD.WIDE R16, R23, 0x4, R6 ;  /* 0x0000000417107825 */ /* 0x000fc600078e0206 */
[----:B------:R2:W-:Y:S04]  /*1340*/  STG.E desc[UR14][R14.64], R21 ;  /* 0x000000150e007986 */ /* 0x0005e8000c10190e */
[----:B------:R-:W3:Y:S01]  /*1350*/  LDG.E R20, desc[UR14][R16.64] ;  /* 0x0000000e10147981 */ /* 0x000ee2000c1e1900 */
[----:B------:R-:W-:-:S05]  /*1360*/  IADD3 R18, PT, PT, R18, R0, RZ ;  /* 0x0000000012127210 */ /* 0x000fca0007ffe0ff */
[----:B------:R-:W-:-:S04]  /*1370*/  IMAD R23, R18, UR6, R3 ;  /* 0x0000000612177c24 */ /* 0x000fc8000f8e0203 */
[----:B-1----:R-:W-:-:S04]  /*1380*/  IMAD R13, R23, UR7, R2 ;  /* 0x00000007170d7c24 */ /* 0x002fc8000f8e0202 */
[----:B------:R-:W-:-:S04]  /*1390*/  IMAD.WIDE R12, R13, 0x4, R6 ;  /* 0x000000040d0c7825 */ /* 0x000fc800078e0206 */
[----:B---3--:R-:W-:-:S05]  /*13a0*/  FADD R19, RZ, R20 ;  /* 0x00000014ff137221 */ /* 0x008fca0000000000 */
[----:B------:R1:W-:Y:S04]  /*13b0*/  STG.E desc[UR14][R16.64], R19 ;  /* 0x0000001310007986 */ /* 0x0003e8000c10190e */
[----:B------:R-:W3:Y:S01]  /*13c0*/  LDG.E R18, desc[UR14][R12.64] ;  /* 0x0000000e0c127981 */ /* 0x000ee2000c1e1900 */
[----:B------:R-:W-:-:S05]  /*13d0*/  IADD3 R23, PT, PT, R9, 0x4, RZ ;  /* 0x0000000409177810 */ /* 0x000fca0007ffe0ff */
[----:B------:R-:W-:-:S04]  /*13e0*/  IMAD R23, R23, R0, UR13 ;  /* 0x0000000d17177e24 */ /* 0x000fc8000f8e0200 */
[----:B--2---:R-:W-:-:S04]  /*13f0*/  IMAD R15, R23, UR6, R3 ;  /* 0x00000006170f7c24 */ /* 0x004fc8000f8e0203 */
[----:B------:R-:W-:-:S04]  /*1400*/  IMAD R15, R15, UR7, R2 ;  /* 0x000000070f0f7c24 */ /* 0x000fc8000f8e0202 */
[----:B------:R-:W-:-:S04]  /*1410*/  IMAD.WIDE R14, R15, 0x4, R6 ;  /* 0x000000040f0e7825 */ /* 0x000fc800078e0206 */
[----:B---3--:R-:W-:-:S05]  /*1420*/  FADD R21, RZ, R18 ;  /* 0x00000012ff157221 */ /* 0x008fca0000000000 */
[----:B------:R2:W-:Y:S04]  /*1430*/  STG.E desc[UR14][R12.64], R21 ;  /* 0x000000150c007986 */ /* 0x0005e8000c10190e */
[----:B------:R-:W3:Y:S01]  /*1440*/  LDG.E R18, desc[UR14][R14.64] ;  /* 0x0000000e0e127981 */ /* 0x000ee2000c1e1900 */
[----:B------:R-:W-:-:S05]  /*1450*/  IADD3 R23, PT, PT, R23, R0, RZ ;  /* 0x0000000017177210 */ /* 0x000fca0007ffe0ff */
[----:B-1----:R-:W-:-:S04]  /*1460*/  IMAD R17, R23, UR6, R3 ;  /* 0x0000000617117c24 */ /* 0x002fc8000f8e0203 */
[----:B------:R-:W-:-:S04]  /*1470*/  IMAD R17, R17, UR7, R2 ;  /* 0x0000000711117c24 */ /* 0x000fc8000f8e0202 */
[----:B------:R-:W-:-:S04]  /*1480*/  IMAD.WIDE R16, R17, 0x4, R6 ;  /* 0x0000000411107825 */ /* 0x000fc800078e0206 */
[----:B---3--:R-:W-:-:S05]  /*1490*/  FADD R19, RZ, R18 ;  /* 0x00000012ff137221 */ /* 0x008fca0000000000 */
[----:B------:R1:W-:Y:S04]  /*14a0*/  STG.E desc[UR14][R14.64], R19 ;  /* 0x000000130e007986 */ /* 0x0003e8000c10190e */
[----:B------:R-:W3:Y:S01]  /*14b0*/  LDG.E R18, desc[UR14][R16.64] ;  /* 0x0000000e10127981 */ /* 0x000ee2000c1e1900 */
[----:B------:R-:W-:-:S05]  /*14c0*/  IADD3 R23, PT, PT, R23, R0, RZ ;  /* 0x0000000017177210 */ /* 0x000fca0007ffe0ff */
[----:B------:R-:W-:-:S04]  /*14d0*/  IMAD R25, R23, UR6, R3 ;  /* 0x0000000617197c24 */ /* 0x000fc8000f8e0203 */
[----:B--2---:R-:W-:-:S04]  /*14e0*/  IMAD R13, R25, UR7, R2 ;  /* 0x00000007190d7c24 */ /* 0x004fc8000f8e0202 */
[----:B------:R-:W-:-:S04]  /*14f0*/  IMAD.WIDE R12, R13, 0x4, R6 ;  /* 0x000000040d0c7825 */ /* 0x000fc800078e0206 */
[----:B---3--:R-:W-:-:S05]  /*1500*/  FADD R21, RZ, R18 ;  /* 0x00000012ff157221 */ /* 0x008fca0000000000 */
        /* <DEDUP_REMOVED lines=67> */
[----:B------:R-:W-:-:S04]  /*1940*/  IADD3 R9, PT, PT, R9, 0x10, RZ ;  /* 0x0000001009097810 */ /* 0x000fc80007ffe0ff */
[----:B------:R-:W-:Y:S01]  /*1950*/  ISETP.GE.AND P1, PT, R9, R10, PT ;  /* 0x0000000a0900720c */ /* 0x000fe20003f26270 */
[----:B---3--:R-:W-:-:S05]  /*1960*/  FADD R23, RZ, R18 ;  /* 0x00000012ff177221 */ /* 0x008fca0000000000 */
[----:B------:R2:W-:Y:S07]  /*1970*/  STG.E desc[UR14][R12.64], R23 ;  /* 0x000000170c007986 */ /* 0x0005ee000c10190e */
[----:B------:R-:W-:Y:S05]  /*1980*/  @!P1 BRA `(.L_x_22) ;  /* 0xfffffff800289947 */ /* 0x000fea000383ffff */
.L_x_21:
[----:B------:R-:W-:-:S04]  /*1990*/  IADD3 R6, PT, PT, R8, -R9, RZ ;  /* 0x8000000908067210 */ /* 0x000fc80007ffe0ff */
[----:B------:R-:W-:-:S13]  /*19a0*/  ISETP.GT.AND P1, PT, R6, 0x4, PT ;  /* 0x000000040600780c */ /* 0x000fda0003f24270 */
[----:B------:R-:W-:Y:S05]  /*19b0*/  @!P1 BRA `(.L_x_23) ;  /* 0x0000000000f09947 */ /* 0x000fea0003800000 */
[----:B------:R-:W1:Y:S01]  /*19c0*/  LDC.64 R6, c[0x0][0x3b8] ;  /* 0x0000ee00ff067b82 */ /* 0x000e620000000a00 */
[----:B------:R-:W-:-:S04]  /*19d0*/  IMAD R10, R9, R0, UR13 ;  /* 0x0000000d090a7e24 */ /* 0x000fc8000f8e0200 */
[----:B--2---:R-:W-:-:S04]  /*19e0*/  IMAD R13, R10, UR6, R3 ;  /* 0x000000060a0d7c24 */ /* 0x004fc8000f8e0203 */
        /* <DEDUP_REMOVED lines=45> */
[----:B------:R-:W1:Y:S01]  /*1cc0*/  LDG.E R10, desc[UR14][R12.64] ;  /* 0x0000000e0c0a7981 */ /* 0x000e62000c1e1900 */
[----:B------:R-:W-:-:S05]  /*1cd0*/  IADD3 R18, PT, PT, R23, R0, RZ ;  /* 0x0000000017127210 */ /* 0x000fca0007ffe0ff */
[----:B------:R-:W-:-:S04]  /*1ce0*/  IMAD R23, R18, UR6, R3 ;  /* 0x0000000612177c24 */ /* 0x000fc8000f8e0203 */
[----:B------:R-:W-:-:S04]  /*1cf0*/  IMAD R23, R23, UR7, R2 ;  /* 0x0000000717177c24 */ /* 0x000fc8000f8e0202 */
[----:B------:R-:W-:-:S04]  /*1d00*/  IMAD.WIDE R6, R23, 0x4, R6 ;  /* 0x0000000417067825 */ /* 0x000fc800078e0206 */
[----:B-1----:R-:W-:-:S05]  /*1d10*/  FADD R15, RZ, R10 ;  /* 0x0000000aff0f7221 */ /* 0x002fca0000000000 */
[----:B------:R3:W-:Y:S04]  /*1d20*/  STG.E desc[UR14][R12.64], R15 ;  /* 0x0000000f0c007986 */ /* 0x0007e8000c10190e */
[----:B------:R-:W2:Y:S01]  /*1d30*/  LDG.E R10, desc[UR14][R6.64] ;  /* 0x0000000e060a7981 */ /* 0x000ea2000c1e1900 */
[----:B------:R-:W-:Y:S02]  /*1d40*/  PLOP3.LUT P0, PT, PT, PT, PT, 0x8, 0x80 ;  /* 0x000000000080781c */ /* 0x000fe40003f0e170 */
[----:B------:R-:W-:Y:S01]  /*1d50*/  IADD3 R9, PT, PT, R9, 0x8, RZ ;  /* 0x0000000809097810 */ /* 0x000fe20007ffe0ff */
[----:B--2---:R-:W-:-:S05]  /*1d60*/  FADD R19, RZ, R10 ;  /* 0x0000000aff137221 */ /* 0x004fca0000000000 */
[----:B------:R3:W-:Y:S05]  /*1d70*/  STG.E desc[UR14][R6.64], R19 ;  /* 0x0000001306007986 */ /* 0x0007ea000c10190e */
.L_x_23:
[----:B------:R-:W-:-:S13]  /*1d80*/  ISETP.NE.OR P0, PT, R9, R8, P0 ;  /* 0x000000080900720c */ /* 0x000fda0000705670 */
[----:B------:R-:W-:Y:S05]  /*1d90*/  @!P0 BRA `(.L_x_19) ;  /* 0x00000000007c8947 */ /* 0x000fea0003800000 */
.L_x_20:
[----:B-123--:R-:W-:-:S04]  /*1da0*/  IMAD R12, R9, R0, UR13 ;  /* 0x0000000d090c7e24 */ /* 0x00efc8000f8e0200 */
[----:B------:R-:W-:-:S04]  /*1db0*/  IMAD R7, R12, UR6, R3 ;  /* 0x000000060c077c24 */ /* 0x000fc8000f8e0203 */
[----:B------:R-:W-:-:S04]  /*1dc0*/  IMAD R7, R7, UR7, R2 ;  /* 0x0000000707077c24 */ /* 0x000fc8000f8e0202 */
[----:B0-----:R-:W-:-:S05]  /*1dd0*/  IMAD.WIDE R6, R7, 0x4, R4 ;  /* 0x0000000407067825 */ /* 0x001fca00078e0204 */
[----:B------:R-:W2:Y:S01]  /*1de0*/  LDG.E R10, desc[UR14][R6.64] ;  /* 0x0000000e060a7981 */ /* 0x000ea2000c1e1900 */
[----:B------:R-:W-:-:S05]  /*1df0*/  IADD3 R14, PT, PT, R12, R0, RZ ;  /* 0x000000000c0e7210 */ /* 0x000fca0007ffe0ff */
[----:B------:R-:W-:-:S04]  /*1e00*/  IMAD R13, R14, UR6, R3 ;  /* 0x000000060e0d7c24 */ /* 0x000fc8000f8e0203 */
[----:B------:R-:W-:-:S04]  /*1e10*/  IMAD R13, R13, UR7, R2 ;  /* 0x000000070d0d7c24 */ /* 0x000fc8000f8e0202 */
[----:B------:R-:W-:-:S04]  /*1e20*/  IMAD.WIDE R12, R13, 0x4, R4 ;  /* 0x000000040d0c7825 */ /* 0x000fc800078e0204 */
[----:B--2---:R-:W-:-:S05]  /*1e30*/  FADD R17, RZ, R10 ;  /* 0x0000000aff117221 */ /* 0x004fca0000000000 */
[----:B------:R0:W-:Y:S04]  /*1e40*/  STG.E desc[UR14][R6.64], R17 ;  /* 0x0000001106007986 */ /* 0x0001e8000c10190e */
        /* <DEDUP_REMOVED lines=10> */
[----:B0-----:R-:W-:-:S04]  /*1ef0*/  IMAD R7, R21, UR7, R2 ;  /* 0x0000000715077c24 */ /* 0x001fc8000f8e0202 */
[----:B------:R-:W-:-:S04]  /*1f00*/  IMAD.WIDE R6, R7, 0x4, R4 ;  /* 0x0000000407067825 */ /* 0x000fc800078e0204 */
[----:B--2---:R-:W-:-:S05]  /*1f10*/  FADD R17, RZ, R10 ;  /* 0x0000000aff117221 */ /* 0x004fca0000000000 */
[----:B------:R1:W-:Y:S04]  /*1f20*/  STG.E desc[UR14][R14.64], R17 ;  /* 0x000000110e007986 */ /* 0x0003e8000c10190e */
[----:B------:R-:W2:Y:S01]  /*1f30*/  LDG.E R10, desc[UR14][R6.64] ;  /* 0x0000000e060a7981 */ /* 0x000ea2000c1e1900 */
[----:B------:R-:W-:-:S04]  /*1f40*/  IADD3 R9, PT, PT, R9, 0x4, RZ ;  /* 0x0000000409097810 */ /* 0x000fc80007ffe0ff */
[----:B------:R-:W-:Y:S01]  /*1f50*/  ISETP.NE.AND P0, PT, R9, R8, PT ;  /* 0x000000080900720c */ /* 0x000fe20003f05270 */
[----:B--2---:R-:W-:-:S05]  /*1f60*/  FADD R21, RZ, R10 ;  /* 0x0000000aff157221 */ /* 0x004fca0000000000 */
[----:B------:R1:W-:Y:S07]  /*1f70*/  STG.E desc[UR14][R6.64], R21 ;  /* 0x0000001506007986 */ /* 0x0003ee000c10190e */
[----:B------:R-:W-:Y:S05]  /*1f80*/  @P0 BRA `(.L_x_20) ;  /* 0xfffffffc00840947 */ /* 0x000fea000383ffff */
.L_x_19:
[----:B------:R-:W-:-:S13]  /*1f90*/  ISETP.NE.AND P0, PT, R11, RZ, PT ;  /* 0x000000ff0b00720c */ /* 0x000fda0003f05270 */
[----:B------:R-:W-:Y:S05]  /*1fa0*/  @!P0 EXIT ;  /* 0x000000000000894d */ /* 0x000fea0003800000 */
[----:B-123--:R-:W1:Y:S01]  /*1fb0*/  LDC R13, c[0x0][0x398] ;  /* 0x0000e600ff0d7b82 */ /* 0x00ee620000000800 */
[----:B------:R-:W2:Y:S01]  /*1fc0*/  LDCU.64 UR6, c[0x0][0x3c0] ;  /* 0x00007800ff0677ac */ /* 0x000ea20008000a00 */
[----:B------:R-:W-:-:S06]  /*1fd0*/  UMOV UR4, URZ ;  /* 0x000000ff00047c82 */ /* 0x000fcc0008000000 */
[----:B------:R-:W3:Y:S02]  /*1fe0*/  LDC.64 R6, c[0x0][0x3b8] ;  /* 0x0000ee00ff067b82 */ /* 0x000ee40000000a00 */
.L_x_24:
[----:B-1----:R-:W-:-:S04]  /*1ff0*/  IMAD R0, R8, R13, UR13 ;  /* 0x0000000d08007e24 */ /* 0x002fc8000f8e020d */
[----:B0-2---:R-:W-:-:S04]  /*2000*/  IMAD R5, R0, UR6, R3 ;  /* 0x0000000600057c24 */ /* 0x005fc8000f8e0203 */
[----:B------:R-:W-:-:S04]  /*2010*/  IMAD R5, R5, UR7, R2 ;  /* 0x0000000705057c24 */ /* 0x000fc8000f8e0202 */
[----:B---3--:R-:W-:-:S05]  /*2020*/  IMAD.WIDE R4, R5, 0x4, R6 ;  /* 0x0000000405047825 */ /* 0x008fca00078e0206 */
[----:B------:R-:W2:Y:S01]  /*2030*/  LDG.E R0, desc[UR14][R4.64] ;  /* 0x0000000e04007981 */ /* 0x000ea2000c1e1900 */
[----:B------:R-:W-:-:S06]  /*2040*/  UIADD3 UR4, UPT, UPT, UR4, 0x1, URZ ;  /* 0x0000000104047890 */ /* 0x000fcc000fffe0ff */
[----:B------:R-:W-:Y:S01]  /*2050*/  ISETP.NE.AND P0, PT, R11, UR4, PT ;  /* 0x000000040b007c0c */ /* 0x000fe2000bf05270 */
[----:B--2---:R-:W-:-:S05]  /*2060*/  FADD R9, RZ, R0 ;  /* 0x00000000ff097221 */ /* 0x004fca0000000000 */
[----:B------:R0:W-:Y:S07]  /*2070*/  STG.E desc[UR14][R4.64], R9 ;  /* 0x0000000904007986 */ /* 0x0001ee000c10190e */
[----:B------:R-:W-:Y:S05]  /*2080*/  @!P0 EXIT ;  /* 0x000000000000894d */ /* 0x000fea0003800000 */
[----:B------:R-:W-:Y:S01]  /*2090*/  IADD3 R8, PT, PT, R8, 0x1, RZ ;  /* 0x0000000108087810 */ /* 0x000fe20007ffe0ff */
[----:B------:R-:W-:Y:S06]  /*20a0*/  BRA `(.L_x_24) ;  /* 0xfffffffc00d07947 */ /* 0x000fec000383ffff */
.L_x_1:
        /* <DEDUP_REMOVED lines=16> */
.L_x_28:
        /* <DEDUP_REMOVED lines=118> */
.L_x_27:
        /* <DEDUP_REMOVED lines=63> */
.L_x_29:
[----:B------:R-:W-:-:S13]  /*2d00*/  ISETP.NE.OR P0, PT, R9, R8, P0 ;  /* 0x000000080900720c */ /* 0x000fda0000705670 */
[----:B------:R-:W-:Y:S05]  /*2d10*/  @!P0 BRA `(.L_x_25) ;  /* 0x00000000007c8947 */ /* 0x000fea0003800000 */
.L_x_26:
        /* <DEDUP_REMOVED lines=31> */
.L_x_25:
[----:B------:R-:W-:-:S13]  /*2f10*/  ISETP.NE.AND P0, PT, R11, RZ, PT ;  /* 0x000000ff0b00720c */ /* 0x000fda0003f05270 */
[----:B------:R-:W-:Y:S05]  /*2f20*/  @!P0 EXIT ;  /* 0x000000000000894d */ /* 0x000fea0003800000 */
[----:B-123--:R-:W1:Y:S01]  /*2f30*/  LDC R13, c[0x0][0x398] ;  /* 0x0000e600ff0d7b82 */ /* 0x00ee620000000800 */
[----:B------:R-:W2:Y:S01]  /*2f40*/  LDCU.64 UR6, c[0x0][0x3c0] ;  /* 0x00007800ff0677ac */ /* 0x000ea20008000a00 */
[----:B------:R-:W-:-:S06]  /*2f50*/  UMOV UR4, URZ ;  /* 0x000000ff00047c82 */ /* 0x000fcc0008000000 */
[----:B------:R-:W3:Y:S02]  /*2f60*/  LDC.64 R6, c[0x0][0x3b8] ;  /* 0x0000ee00ff067b82 */ /* 0x000ee40000000a00 */
.L_x_30:
        /* <DEDUP_REMOVED lines=12> */
.L_x_0:
        /* <DEDUP_REMOVED lines=16> */
.L_x_34:
        /* <DEDUP_REMOVED lines=118> */
.L_x_33:
        /* <DEDUP_REMOVED lines=63> */
.L_x_35:
[----:B------:R-:W-:-:S13]  /*3c80*/  ISETP.NE.OR P0, PT, R8, R9, P0 ;  /* 0x000000090800720c */ /* 0x000fda0000705670 */
[----:B------:R-:W-:Y:S05]  /*3c90*/  @!P0 BRA `(.L_x_31) ;  /* 0x00000000007c8947 */ /* 0x000fea0003800000 */
.L_x_32:
        /* <DEDUP_REMOVED lines=31> */
.L_x_31:
[----:B------:R-:W-:-:S13]  /*3e90*/  ISETP.NE.AND P0, PT, R10, RZ, PT ;  /* 0x000000ff0a00720c */ /* 0x000fda0003f05270 */
[----:B------:R-:W-:Y:S05]  /*3ea0*/  @!P0 EXIT ;  /* 0x000000000000894d */ /* 0x000fea0003800000 */
[----:B-1-3--:R-:W1:Y:S01]  /*3eb0*/  LDC.64 R6, c[0x0][0x3b8] ;  /* 0x0000ee00ff067b82 */ /* 0x00ae620000000a00 */
[----:B------:R-:W-:-:S05]  /*3ec0*/  UMOV UR4, URZ ;  /* 0x000000ff00047c82 */ /* 0x000fca0008000000 */
.L_x_36:
[----:B0--3--:R-:W-:-:S04]  /*3ed0*/  IMAD R4, R9, R0, UR13 ;  /* 0x0000000d09047e24 */ /* 0x009fc8000f8e0200 */
[----:B------:R-:W-:-:S04]  /*3ee0*/  IMAD R5, R4, UR6, R3 ;  /* 0x0000000604057c24 */ /* 0x000fc8000f8e0203 */
[----:B------:R-:W-:-:S04]  /*3ef0*/  IMAD R5, R5, UR7, R2 ;  /* 0x0000000705057c24 */ /* 0x000fc8000f8e0202 */
[----:B-1----:R-:W-:-:S05]  /*3f00*/  IMAD.WIDE R4, R5, 0x4, R6 ;  /* 0x0000000405047825 */ /* 0x002fca00078e0206 */
[----:B------:R-:W3:Y:S01]  /*3f10*/  LDG.E R8, desc[UR14][R4.64] ;  /* 0x0000000e04087981 */ /* 0x000ee2000c1e1900 */
[----:B------:R-:W-:Y:S01]  /*3f20*/  UIADD3 UR4, UPT, UPT, UR4, 0x1, URZ ;  /* 0x0000000104047890 */ /* 0x000fe2000fffe0ff */
[----:B------:R-:W-:-:S05]  /*3f30*/  IADD3 R9, PT, PT, R9, 0x1, RZ ;  /* 0x0000000109097810 */ /* 0x000fca0007ffe0ff */
[----:B------:R-:W-:Y:S01]  /*3f40*/  ISETP.NE.AND P0, PT, R10, UR4, PT ;  /* 0x000000040a007c0c */ /* 0x000fe2000bf05270 */
[----:B---3--:R-:W-:-:S05]  /*3f50*/  FADD R11, RZ, R8 ;  /* 0x00000008ff0b7221 */ /* 0x008fca0000000000 */
[----:B------:R3:W-:Y:S07]  /*3f60*/  STG.E desc[UR14][R4.64], R11 ;  /* 0x0000000b04007986 */ /* 0x0007ee000c10190e */
[----:B------:R-:W-:Y:S05]  /*3f70*/  @P0 BRA `(.L_x_36) ;  /* 0xfffffffc00d40947 */ /* 0x000fea000383ffff */
[----:B------:R-:W-:Y:S05]  /*3f80*/  EXIT ;  /* 0x000000000000794d */ /* 0x000fea0003800000 */
.L_x_37:
[----:B------:R-:W-:-:S00]  /*3f90*/  BRA `(.L_x_37) ;  /* 0xfffffffc00fc7947 */ /* 0x000fc0000383ffff */
[----:B------:R-:W-:-:S00]  /*3fa0*/  NOP ;  /* 0x0000000000007918 */ /* 0x000fc00000000000 */
        /* <DEDUP_REMOVED lines=13> */
.L_x_101:


//--------------------- .text._Z28convolutionBackwardKernel_dbiiiiPfS_i --------------------------
	.section	.text._Z28convolutionBackwardKernel_dbiiiiPfS_i,"ax",@progbits
	.align	128
        .global         _Z28convolutionBackwardKernel_dbiiiiPfS_i
        .type           _Z28convolutionBackwardKernel_dbiiiiPfS_i,@function
        .size           _Z28convolutionBackwardKernel_dbiiiiPfS_i,(.L_x_102 - _Z28convolutionBackwardKernel_dbiiiiPfS_i)
        .other          _Z28convolutionBackwardKernel_dbiiiiPfS_i,@"STO_CUDA_ENTRY STV_DEFAULT"
_Z28convolutionBackwardKernel_dbiiiiPfS_i:
.text._Z28convolutionBackwardKernel_dbiiiiPfS_i:
[----:B------:R-:W-:Y:S01]  /*0000*/  LDC R1, c[0x0][0x37c] ;  /* 0x0000df00ff017b82 */ /* 0x000fe20000000800 */
[----:B------:R-:W0:Y:S07]  /*0010*/  S2R R3, SR_TID.X ;  /* 0x0000000000037919 */ /* 0x000e2e0000002100 */
[----:B------:R-:W0:Y:S01]  /*0020*/  S2UR UR4, SR_CTAID.X ;  /* 0x00000000000479c3 */ /* 0x000e220000002500 */
[----:B------:R-:W1:Y:S07]  /*0030*/  LDCU UR5, c[0x0][0x384] ;  /* 0x00007080ff0577ac */ /* 0x000e6e0008000800 */
[----:B------:R-:W0:Y:S02]  /*0040*/  LDC R8, c[0x0][0x360] ;  /* 0x0000d800ff087b82 */ /* 0x000e240000000800 */
[----:B0-----:R-:W-:-:S05]  /*0050*/  IMAD R8, R8, UR4, R3 ;  /* 0x0000000408087c24 */ /* 0x001fca000f8e0203 */
[----:B-1----:R-:W-:-:S13]  /*0060*/  ISETP.GE.AND P0, PT, R8, UR5, PT ;  /* 0x0000000508007c0c */ /* 0x002fda000bf06270 */
[----:B------:R-:W-:Y:S05]  /*0070*/  @P0 EXIT ;  /* 0x000000000000094d */ /* 0x000fea0003800000 */
[----:B------:R-:W0:Y:S01]  /*0080*/  LDC.64 R2, c[0x0][0x388] ;  /* 0x0000e200ff027b82 */ /* 0x000e220000000a00 */
[----:B------:R-:W0:Y:S01]  /*0090*/  LDCU UR4, c[0x0][0x380] ;  /* 0x00007000ff0477ac */ /* 0x000e220008000800 */
[----:B------:R-:W-:Y:S01]  /*00a0*/  HFMA2 R9, -RZ, RZ, 0, 0 ;  /* 0x00000000ff097431 */ /* 0x000fe200000001ff */
[----:B------:R-:W1:Y:S01]  /*00b0*/  LDCU.64 UR8, c[0x0][0x358] ;  /* 0x00006b00ff0877ac */ /* 0x000e620008000a00 */
[----:B0-----:R-:W-:-:S04]  /*00c0*/  VIMNMX3 R0, R2, UR4, R3, PT ;  /* 0x0000000402007c0f */ /* 0x001fc8000b800103 */
[----:B------:R-:W-:-:S13]  /*00d0*/  ISETP.GE.AND P0, PT, R0, 0x1, PT ;  /* 0x000000010000780c */ /* 0x000fda0003f06270 */
[----:B-1----:R-:W-:Y:S05]  /*00e0*/  @!P0 BRA `(.L_x_38) ;  /* 0x0000000400ec8947 */ /* 0x002fea0003800000 */
[----:B------:R-:W0:Y:S01]  /*00f0*/  LDCU.64 UR6, c[0x0][0x390] ;  /* 0x00007200ff0677ac */ /* 0x000e220008000a00 */
[C---:B------:R-:W-:Y:S02]  /*0100*/  LOP3.LUT R26, R3.reuse, 0xf, RZ, 0xc0, !PT ;  /* 0x0000000f031a7812 */ /* 0x040fe400078ec0ff */
[----:B------:R-:W-:Y:S01]  /*0110*/  LOP3.LUT R25, R3, 0x7, RZ, 0xc0, !PT ;  /* 0x0000000703197812 */ /* 0x000fe200078ec0ff */
[----:B------:R-:W-:Y:S01]  /*0120*/  UMOV UR4, URZ ;  /* 0x000000ff00047c82 */ /* 0x000fe20008000000 */
[----:B------:R-:W-:Y:S02]  /*0130*/  IADD3 R0, PT, PT, R26, -0x1, RZ ;  /* 0xffffffff1a007810 */ /* 0x000fe40007ffe0ff */
[----:B------:R-:W-:Y:S02]  /*0140*/  IADD3 R2, PT, PT, R25, -0x1, RZ ;  /* 0xffffffff19027810 */ /* 0x000fe40007ffe0ff */
[----:B------:R-:W-:Y:S02]  /*0150*/  LOP3.LUT R7, R3, 0x7ffffff0, RZ, 0xc0, !PT ;  /* 0x7ffffff003077812 */ /* 0x000fe400078ec0ff */
[----:B------:R-:W-:-:S02]  /*0160*/  ISETP.GE.U32.AND P0, PT, R0, 0x7, PT ;  /* 0x000000070000780c */ /* 0x000fc40003f06070 */
[----:B------:R-:W-:Y:S02]  /*0170*/  ISETP.GE.U32.AND P1, PT, R2, 0x3, PT ;  /* 0x000000030200780c */ /* 0x000fe40003f26070 */
[----:B------:R-:W-:Y:S02]  /*0180*/  LOP3.LUT R6, R3, 0x3, RZ, 0xc0, !PT ;  /* 0x0000000303067812 */ /* 0x000fe400078ec0ff */
[----:B------:R-:W-:Y:S01]  /*0190*/  MOV R9, RZ ;  /* 0x000000ff00097202 */ /* 0x000fe20000000f00 */
[----:B0-----:R-:W-:Y:S01]  /*01a0*/  UIADD3 UR6, UP0, UPT, UR6, 0x20, URZ ;  /* 0x0000002006067890 */ /* 0x001fe2000ff1e0ff */
[----:B------:R-:W-:-:S03]  /*01b0*/  IADD3 R4, PT, PT, -R7, RZ, RZ ;  /* 0x000000ff07047210 */ /* 0x000fc60007ffe1ff */
[----:B------:R-:W-:-:S12]  /*01c0*/  UIADD3.X UR7, UPT, UPT, URZ, UR7, URZ, UP0, !UPT ;  /* 0x00000007ff077290 */ /* 0x000fd800087fe4ff */
.L_x_45:
[----:B------:R-:W0:Y:S01]  /*01d0*/  LDC.64 R2, c[0x0][0x380] ;  /* 0x0000e000ff027b82 */ /* 0x000e220000000a00 */
[----:B------:R-:W-:Y:S01]  /*01e0*/  UMOV UR5, URZ ;  /* 0x000000ff00057c82 */ /* 0x000fe20008000000 */
[----:B0-----:R-:W-:Y:S01]  /*01f0*/  IMAD R5, R3, UR4, R8 ;  /* 0x0000000403057c24 */ /* 0x001fe2000f8e0208 */
[----:B------:R-:W-:-:S06]  /*0200*/  UIADD3 UR4, UPT, UPT, UR4, 0x1, URZ ;  /* 0x0000000104047890 */ /* 0x000fcc000fffe0ff */
[----:B------:R-:W-:-:S13]  /*0210*/  ISETP.NE.AND P2, PT, R2, UR4, PT ;  /* 0x0000000402007c0c */ /* 0x000fda000bf45270 */
.L_x_44:
[----:B------:R-:W0:Y:S01]  /*0220*/  LDC.64 R2, c[0x0][0x388] ;  /* 0x0000e200ff027b82 */ /* 0x000e220000000a00 */
[----:B------:R-:W-:Y:S01]  /*0230*/  HFMA2 R11, -RZ, RZ, 0, 0 ;  /* 0x00000000ff0b7431 */ /* 0x000fe200000001ff */
[----:B0-----:R-:W-:Y:S01]  /*0240*/  ISETP.GE.U32.AND P4, PT, R3, 0x10, PT ;  /* 0x000000100300780c */ /* 0x001fe20003f86070 */
[----:B------:R-:W-:Y:S01]  /*0250*/  IMAD R0, R5, R2, UR5 ;  /* 0x0000000505007e24 */ /* 0x000fe2000f8e0202 */
[----:B------:R-:W-:-:S03]  /*0260*/  UIADD3 UR5, UPT, UPT, UR5, 0x1, URZ ;  /* 0x0000000105057890 */ /* 0x000fc6000fffe0ff */
[----:B------:R-:W-:-:S03]  /*0270*/  IMAD R0, R0, R3, RZ ;  /* 0x0000000300007224 */ /* 0x000fc600078e02ff */
[----:B------:R-:W-:-:S05]  /*0280*/  ISETP.NE.AND P3, PT, R2, UR5, PT ;  /* 0x0000000502007c0c */ /* 0x000fca000bf65270 */
[----:B------:R-:W-:Y:S08]  /*0290*/  @!P4 BRA `(.L_x_39) ;  /* 0x0000000000a8c947 */ /* 0x000ff00003800000 */
[----:B------:R-:W-:Y:S02]  /*02a0*/  MOV R10, R0 ;  /* 0x00000000000a7202 */ /* 0x000fe40000000f00 */
[----:B------:R-:W-:-:S07]  /*02b0*/  MOV R11, R4 ;  /* 0x00000004000b7202 */ /* 0x000fce0000000f00 */
.L_x_40:
[----:B------:R-:W-:Y:S02]  /*02c0*/  MOV R2, UR6 ;  /* 0x0000000600027c02 */ /* 0x000fe40008000f00 */
[----:B------:R-:W-:-:S03]  /*02d0*/  MOV R3, UR7 ;  /* 0x0000000700037c02 */ /* 0x000fc60008000f00 */
[----:B------:R-:W-:-:S05]  /*02e0*/  IMAD.WIDE R2, R10, 0x4, R2 ;  /* 0x000000040a027825 */ /* 0x000fca00078e0202 */
[----:B------:R-:W2:Y:S04]  /*02f0*/  LDG.E R24, desc[UR8][R2.64+-0x20] ;  /* 0xffffe00802187981 */ /* 0x000ea8000c1e1900 */
[----:B------:R-:W3:Y:S04]  /*0300*/  LDG.E R23, desc[UR8][R2.64+-0x1c] ;  /* 0xffffe40802177981 */ /* 0x000ee8000c1e1900 */
[----:B------:R-:W4:Y:S04]  /*0310*/  LDG.E R12, desc[UR8][R2.64+-0x18] ;  /* 0xffffe808020c7981 */ /* 0x000f28000c1e1900 */
[----:B------:R-:W5:Y:S04]  /*0320*/  LDG.E R13, desc[UR8][R2.64+-0x14] ;  /* 0xffffec08020d7981 */ /* 0x000f68000c1e1900 */
        /* <DEDUP_REMOVED lines=8> */
[----:B------:R-:W5:Y:S01]  /*03b0*/  LDG.E R22, desc[UR8][R2.64+0x10] ;  /* 0x0000100802167981 */ /* 0x000f62000c1e1900 */
[----:B--2---:R-:W-:-:S03]  /*03c0*/  FADD R24, R24, R9 ;  /* 0x0000000918187221 */ /* 0x004fc60000000000 */
[----:B------:R-:W2:Y:S01]  /*03d0*/  LDG.E R9, desc[UR8][R2.64+0x14] ;  /* 0x0000140802097981 */ /* 0x000ea2000c1e1900 */
[----:B---3--:R-:W-:-:S03]  /*03e0*/  FADD R27, R24, R23 ;  /* 0x00000017181b7221 */ /* 0x008fc60000000000 */
[----:B------:R-:W3:Y:S04]  /*03f0*/  LDG.E R23, desc[UR8][R2.64+0x18] ;  /* 0x0000180802177981 */ /* 0x000ee8000c1e1900 */
[----:B------:R-:W3:Y:S01]  /*0400*/  LDG.E R24, desc[UR8][R2.64+0x1c] ;  /* 0x00001c0802187981 */ /* 0x000ee2000c1e1900 */
[----:B----4-:R-:W-:Y:S01]  /*0410*/  FADD R12, R27, R12 ;  /* 0x0000000c1b0c7221 */ /* 0x010fe20000000000 */
[----:B------:R-:W-:Y:S02]  /*0420*/  IADD3 R11, PT, PT, R11, 0x10, RZ ;  /* 0x000000100b0b7810 */ /* 0x000fe40007ffe0ff */
[----:B------:R-:W-:Y:S01]  /*0430*/  IADD3 R10, PT, PT, R10, 0x10, RZ ;  /* 0x000000100a0a7810 */ /* 0x000fe20007ffe0ff */
[----:B-----5:R-:W-:Y:S01]  /*0440*/  FADD R13, R12, R13 ;  /* 0x0000000d0c0d7221 */ /* 0x020fe20000000000 */
[----:B------:R-:W-:-:S03]  /*0450*/  ISETP.NE.AND P4, PT, R11, RZ, PT ;  /* 0x000000ff0b00720c */ /* 0x000fc60003f85270 */
[----:B------:R-:W-:-:S04]  /*0460*/  FADD R14, R13, R14 ;  /* 0x0000000e0d0e7221 */ /* 0x000fc80000000000 */
        /* <DEDUP_REMOVED lines=8> */
[----:B--2---:R-:W-:-:S04]  /*04f0*/  FADD R22, R22, R9 ;  /* 0x0000000916167221 */ /* 0x004fc80000000000 */
[----:B---3--:R-:W-:-:S04]  /*0500*/  FADD R23, R22, R23 ;  /* 0x0000001716177221 */ /* 0x008fc80000000000 */
[----:B------:R-:W-:Y:S01]  /*0510*/  FADD R9, R23, R24 ;  /* 0x0000001817097221 */ /* 0x000fe20000000000 */
[----:B------:R-:W-:Y:S06]  /*0520*/  @P4 BRA `(.L_x_40) ;  /* 0xfffffffc00644947 */ /* 0x000fec000383ffff */
[----:B------:R-:W-:-:S07]  /*0530*/  MOV R11, R7 ;  /* 0x00000007000b7202 */ /* 0x000fce0000000f00 */
.L_x_39:
[----:B------:R-:W-:-:S13]  /*0540*/  ISETP.NE.AND P4, PT, R26, RZ, PT ;  /* 0x000000ff1a00720c */ /* 0x000fda0003f85270 */
[----:B------:R-:W-:Y:S05]  /*0550*/  @!P4 BRA `(.L_x_41) ;  /* 0x0000000000c8c947 */ /* 0x000fea0003800000 */
[----:B------:R-:W-:Y:S01]  /*0560*/  ISETP.NE.AND P4, PT, R25, RZ, PT ;  /* 0x000000ff1900720c */ /* 0x000fe20003f85270 */
[----:B------:R-:W-:-:S12]  /*0570*/  @!P0 BRA `(.L_x_42) ;  /* 0x0000000000508947 */ /* 0x000fd80003800000 */
[----:B------:R-:W0:Y:S01]  /*0580*/  LDC.64 R2, c[0x0][0x390] ;  /* 0x0000e400ff027b82 */ /* 0x000e220000000a00 */
[----:B------:R-:W-:-:S05]  /*0590*/  IADD3 R13, PT, PT, R0, R11, RZ ;  /* 0x0000000b000d7210 */ /* 0x000fca0007ffe0ff */
[----:B0-----:R-:W-:-:S05]  /*05a0*/  IMAD.WIDE R2, R13, 0x4, R2 ;  /* 0x000000040d027825 */ /* 0x001fca00078e0202 */
[----:B------:R-:W2:Y:S04]  /*05b0*/  LDG.E R10, desc[UR8][R2.64] ;  /* 0x00000008020a7981 */ /* 0x000ea8000c1e1900 */
[----:B------:R-:W3:Y:S04]  /*05c0*/  LDG.E R13, desc[UR8][R2.64+0x4] ;  /* 0x00000408020d7981 */ /* 0x000ee8000c1e1900 */
[----:B------:R-:W4:Y:S04]  /*05d0*/  LDG.E R15, desc[UR8][R2.64+0x8] ;  /* 0x00000808020f7981 */ /* 0x000f28000c1e1900 */
[----:B------:R-:W5:Y:S04]  /*05e0*/  LDG.E R17, desc[UR8][R2.64+0xc] ;  /* 0x00000c0802117981 */ /* 0x000f68000c1e1900 */
[----:B------:R-:W5:Y:S04]  /*05f0*/  LDG.E R19, desc[UR8][R2.64+0x10] ;  /* 0x0000100802137981 */ /* 0x000f68000c1e1900 */
[----:B------:R-:W5:Y:S04]  /*0600*/  LDG.E R21, desc[UR8][R2.64+0x14] ;  /* 0x0000140802157981 */ /* 0x000f68000c1e1900 */
[----:B------:R-:W5:Y:S04]  /*0610*/  LDG.E R23, desc[UR8][R2.64+0x18] ;  /* 0x0000180802177981 */ /* 0x000f68000c1e1900 */
[----:B------:R-:W5:Y:S01]  /*0620*/  LDG.E R27, desc[UR8][R2.64+0x1c] ;  /* 0x00001c08021b7981 */ /* 0x000f62000c1e1900 */
[----:B------:R-:W-:Y:S01]  /*0630*/  IADD3 R11, PT, PT, R11, 0x8, RZ ;  /* 0x000000080b0b7810 */ /* 0x000fe20007ffe0ff */
[----:B--2---:R-:W-:-:S04]  /*0640*/  FADD R10, R9, R10 ;  /* 0x0000000a090a7221 */ /* 0x004fc80000000000 */
[----:B---3--:R-:W-:-:S04]  /*0650*/  FADD R10, R10, R13 ;  /* 0x0000000d0a0a7221 */ /* 0x008fc80000000000 */
[----:B----4-:R-:W-:-:S04]  /*0660*/  FADD R10, R10, R15 ;  /* 0x0000000f0a0a7221 */ /* 0x010fc80000000000 */
[----:B-----5:R-:W-:-:S04]  /*0670*/  FADD R10, R10, R17 ;  /* 0x000000110a0a7221 */ /* 0x020fc80000000000 */
[----:B------:R-:W-:-:S04]  /*0680*/  FADD R10, R10, R19 ;  /* 0x000000130a0a7221 */ /* 0x000fc80000000000 */
[----:B------:R-:W-:-:S04]  /*0690*/  FADD R10, R10, R21 ;  /* 0x000000150a0a7221 */ /* 0x000fc80000000000 */
[----:B------:R-:W-:-:S04]  /*06a0*/  FADD R10, R10, R23 ;  /* 0x000000170a0a7221 */ /* 0x000fc80000000000 */
[----:B------:R-:W-:-:S07]  /*06b0*/  FADD R9, R10, R27 ;  /* 0x0000001b0a097221 */ /* 0x000fce0000000000 */
.L_x_42:
        /* <DEDUP_REMOVED lines=9> */
[----:B------:R-:W5:Y:S01]  /*0750*/  LDG.E R17, desc[UR8][R2.64+0xc] ;  /* 0x00000c0802117981 */ /* 0x000f62000c1e1900 */
[----:B------:R-:W-:Y:S01]  /*0760*/  IADD3 R11, PT, PT, R11, 0x4, RZ ;  /* 0x000000040b0b7810 */ /* 0x000fe20007ffe0ff */
[----:B--2---:R-:W-:-:S04]  /*0770*/  FADD R10, R9, R10 ;  /* 0x0000000a090a7221 */ /* 0x004fc80000000000 */
[----:B---3--:R-:W-:-:S04]  /*0780*/  FADD R10, R10, R13 ;  /* 0x0000000d0a0a7221 */ /* 0x008fc80000000000 */
[----:B----4-:R-:W-:-:S04]  /*0790*/  FADD R10, R10, R15 ;  /* 0x0000000f0a0a7221 */ /* 0x010fc80000000000 */
[----:B-----5:R-:W-:-:S07]  /*07a0*/  FADD R9, R10, R17 ;  /* 0x000000110a097221 */ /* 0x020fce0000000000 */
.L_x_43:
[----:B------:R-:W-:Y:S05]  /*07b0*/  @!P4 BRA `(.L_x_41) ;  /* 0x000000000030c947 */ /* 0x000fea0003800000 */
[----:B------:R-:W0:Y:S01]  /*07c0*/  LDC.64 R2, c[0x0][0x390] ;  /* 0x0000e400ff027b82 */ /* 0x000e220000000a00 */
[----:B------:R-:W-:-:S05]  /*07d0*/  IADD3 R11, PT, PT, R0, R11, RZ ;  /* 0x0000000b000b7210 */ /* 0x000fca0007ffe0ff */
[----:B0-----:R-:W-:-:S05]  /*07e0*/  IMAD.WIDE R2, R11, 0x4, R2 ;  /* 0x000000040b027825 */ /* 0x001fca00078e0202 */
[----:B------:R-:W2:Y:S01]  /*07f0*/  LDG.E R0, desc[UR8][R2.64] ;  /* 0x0000000802007981 */ /* 0x000ea2000c1e1900 */
[----:B------:R-:W-:Y:S01]  /*0800*/  ISETP.NE.AND P4, PT, R6, 0x1, PT ;  /* 0x000000010600780c */ /* 0x000fe20003f85270 */
[----:B--2---:R-:W-:-:S12]  /*0810*/  FADD R9, R9, R0 ;  /* 0x0000000009097221 */ /* 0x004fd80000000000 */
[----:B------:R-:W-:Y:S05]  /*0820*/  @!P4 BRA `(.L_x_41) ;  /* 0x000000000014c947 */ /* 0x000fea0003800000 */
[----:B------:R-:W-:Y:S01]  /*0830*/  ISETP.NE.AND P4, PT, R6, 0x2, PT ;  /* 0x000000020600780c */ /* 0x000fe20003f85270 */
[----:B------:R-:W2:-:S12]  /*0840*/  LDG.E R0, desc[UR8][R2.64+0x4] ;  /* 0x0000040802007981 */ /* 0x000e98000c1e1900 */
[----:B------:R-:W3:Y:S01]  /*0850*/  @P4 LDG.E R10, desc[UR8][R2.64+0x8] ;  /* 0x00000808020a4981 */ /* 0x000ee2000c1e1900 */
[----:B--2---:R-:W-:-:S04]  /*0860*/  FADD R9, R9, R0 ;  /* 0x0000000009097221 */ /* 0x004fc80000000000 */
[----:B---3--:R-:W-:-:S07]  /*0870*/  @P4 FADD R9, R9, R10 ;  /* 0x0000000a09094221 */ /* 0x008fce0000000000 */
.L_x_41:
[----:B------:R-:W-:Y:S05]  /*0880*/  @P3 BRA `(.L_x_44) ;  /* 0xfffffff800643947 */ /* 0x000fea000383ffff */
[----:B------:R-:W-:Y:S05]  /*0890*/  @P2 BRA `(.L_x_45) ;  /* 0xfffffff8004c2947 */ /* 0x000fea000383ffff */
.L_x_38:
[----:B------:R-:W0:Y:S02]  /*08a0*/  LDC.64 R2, c[0x0][0x398] ;  /* 0x0000e600ff027b82 */ /* 0x000e240000000a00 */
[----:B0-----:R-:W-:-:S05]  /*08b0*/  IMAD.WIDE R2, R8, 0x4, R2 ;  /* 0x0000000408027825 */ /* 0x001fca00078e0202 */
[----:B------:R-:W-:Y:S01]  /*08c0*/  STG.E desc[UR8][R2.64], R9 ;  /* 0x0000000902007986 */ /* 0x000fe2000c101908 */
[----:B------:R-:W-:Y:S05]  /*08d0*/  EXIT ;  /* 0x000000000000794d */ /* 0x000fea0003800000 */
.L_x_46:
        /* <DEDUP_REMOVED lines=10> */
.L_x_102:


//--------------------- .text._Z28convolutionBackwardKernel_dwiiiiPfiiiS_S_iiiii --------------------------
	.section	.text._Z28convolutionBackwardKernel_dwiiiiPfiiiS_S_iiiii,"ax",@progbits
	.align	128
        .global         _Z28convolutionBackwardKernel_dwiiiiPfiiiS_S_iiiii
        .type           _Z28convolutionBackwardKernel_dwiiiiPfiiiS_S_iiiii,@function
        .size           _Z28convolutionBackwardKernel_dwiiiiPfiiiS_S_iiiii,(.L_x_103 - _Z28convolutionBackwardKernel_dwiiiiPfiiiS_S_iiiii)
        .other          _Z28convolutionBackwardKernel_dwiiiiPfiiiS_S_iiiii,@"STO_CUDA_ENTRY STV_DEFAULT"
_Z28convolutionBackwardKernel_dwiiiiPfiiiS_S_iiiii:
.text._Z28convolutionBackwardKernel_dwiiiiPfiiiS_S_iiiii:
[----:B------:R-:W-:Y:S01]  /*0000*/  LDC R1, c[0x0][0x37c] ;  /* 0x0000df00ff017b82 */ /* 0x000fe20000000800 */
[----:B------:R-:W0:Y:S07]  /*0010*/  S2R R3, SR_TID.X ;  /* 0x0000000000037919 */ /* 0x000e2e0000002100 */
[----:B------:R-:W1:Y:S01]  /*0020*/  S2UR UR9, SR_CTAID.Z ;  /* 0x00000000000979c3 */ /* 0x000e620000002700 */
[----:B------:R-:W2:Y:S01]  /*0030*/  LDCU UR5, c[0x0][0x3a0] ;  /* 0x00007400ff0577ac */ /* 0x000ea20008000800 */
[----:B------:R-:W2:Y:S06]  /*0040*/  S2R R0, SR_TID.Y ;  /* 0x0000000000007919 */ /* 0x000eac0000002200 */
[----:B------:R-:W1:Y:S08]  /*0050*/  LDC.64 R4, c[0x0][0x398] ;  /* 0x0000e600ff047b82 */ /* 0x000e700000000a00 */
[----:B------:R-:W0:Y:S08]  /*0060*/  S2UR UR4, SR_CTAID.X ;  /* 0x00000000000479c3 */ /* 0x000e300000002500 */
[----:B------:R-:W0:Y:S08]  /*0070*/  LDC R8, c[0x0][0x360] ;  /* 0x0000d800ff087b82 */ /* 0x000e300000000800 */
[----:B------:R-:W3:Y:S01]  /*0080*/  S2UR UR10, SR_CTAID.Y ;  /* 0x00000000000a79c3 */ /* 0x000ee20000002600 */
[----:B-1----:R-:W-:-:S07]  /*0090*/  ISETP.LE.AND P0, PT, R4, UR9, PT ;  /* 0x0000000904007c0c */ /* 0x002fce000bf03270 */
[----:B------:R-:W3:Y:S01]  /*00a0*/  LDC R2, c[0x0][0x384] ;  /* 0x0000e100ff027b82 */ /* 0x000ee20000000800 */
[----:B0-----:R-:W-:Y:S01]  /*00b0*/  IMAD R8, R8, UR4, R3 ;  /* 0x0000000408087c24 */ /* 0x001fe2000f8e0203 */
[----:B---3--:R-:W-:-:S04]  /*00c0*/  ISETP.LE.OR P0, PT, R2, UR10, P0 ;  /* 0x0000000a02007c0c */ /* 0x008fc80008703670 */
[----:B------:R-:W-:-:S04]  /*00d0*/  ISETP.GE.OR P0, PT, R8, R5, P0 ;  /* 0x000000050800720c */ /* 0x000fc80000706670 */
[----:B--2---:R-:W-:-:S13]  /*00e0*/  ISETP.GE.OR P0, PT, R0, UR5, P0 ;  /* 0x0000000500007c0c */ /* 0x004fda0008706670 */
[----:B------:R-:W-:Y:S05]  /*00f0*/  @P0 EXIT ;  /* 0x000000000000094d */ /* 0x000fea0003800000 */
[----:B------:R-:W0:Y:S01]  /*0100*/  LDCU.64 UR4, c[0x0][0x3b8] ;  /* 0x00007700ff0477ac */ /* 0x000e220008000a00 */
[----:B------:R-:W-:Y:S02]  /*0110*/  PLOP3.LUT P0, PT, PT, PT, PT, 0x80, 0x8 ;  /* 0x000000000008781c */ /* 0x000fe40003f0f070 */
[----:B------:R-:W-:Y:S01]  /*0120*/  CS2R R6, SRZ ;  /* 0x0000000000067805 */ /* 0x000fe2000001ff00 */
[----:B------:R-:W1:Y:S01]  /*0130*/  LDCU UR7, c[0x0][0x380] ;  /* 0x00007000ff0777ac */ /* 0x000e620008000800 */
[----:B------:R-:W2:Y:S01]  /*0140*/  LDCU UR8, c[0x0][0x3c8] ;  /* 0x00007900ff0877ac */ /* 0x000ea20008000800 */
[----:B------:R-:W-:Y:S01]  /*0150*/  UMOV UR6, 0xffffffff ;  /* 0xffffffff00067882 */ /* 0x000fe20000000000 */
[----:B------:R-:W3:Y:S01]  /*0160*/  LDCU.64 UR16, c[0x0][0x358] ;  /* 0x00006b00ff1077ac */ /* 0x000ee20008000a00 */
[----:B0-----:R-:W-:-:S04]  /*0170*/  UISETP.LT.AND UP0, UPT, UR4, UR5, UPT ;  /* 0x000000050400728c */ /* 0x001fc8000bf01270 */
[----:B------:R-:W-:-:S04]  /*0180*/  USEL UR4, UR4, UR5, UP0 ;  /* 0x0000000504047287 */ /* 0x000fc80008000000 */
[----:B------:R-:W-:Y:S02]  /*0190*/  UISETP.GE.AND UP0, UPT, UR4, 0x1, UPT ;  /* 0x000000010400788c */ /* 0x000fe4000bf06270 */
[----:B--2---:R-:W-:Y:S02]  /*01a0*/  UIADD3 UR5, UPT, UPT, UR8, -0x1, URZ ;  /* 0xffffffff08057890 */ /* 0x004fe4000fffe0ff */
[----:B-1----:R-:W-:Y:S02]  /*01b0*/  UISETP.LT.OR UP0, UPT, UR7, 0x1, !UP0 ;  /* 0x000000010700788c */ /* 0x002fe4000c701670 */
[----:B------:R-:W-:-:S07]  /*01c0*/  USHF.L.U32 UR11, UR6, UR5, URZ ;  /* 0x00000005060b7299 */ /* 0x000fce00080006ff */
[----:B---3--:R-:W-:Y:S05]  /*01d0*/  BRA.U UP0, `(.L_x_47) ;  /* 0x0000000900507547 */ /* 0x008fea000b800000 */
[----:B------:R-:W-:Y:S01]  /*01e0*/  UIADD3 UR4, UPT, UPT, UR11, 0x81, URZ ;  /* 0x000000810b047890 */ /* 0x000fe2000fffe0ff */
[----:B------:R-:W-:Y:S01]  /*01f0*/  CS2R R6, SRZ ;  /* 0x0000000000067805 */ /* 0x000fe2000001ff00 */
[----:B------:R-:W-:Y:S01]  /*0200*/  UISETP.NE.AND UP0, UPT, UR8, URZ, UPT ;  /* 0x000000ff0800728c */ /* 0x000fe2000bf05270 */
[----:B------:R-:W-:Y:S01]  /*0210*/  IMAD.MOV.U32 R9, RZ, RZ, RZ ;  /* 0x000000ffff097224 */ /* 0x000fe200078e00ff */
[----:B------:R-:W-:Y:S02]  /*0220*/  UIADD3 UR5, UPT, UPT, UR11, 0x1, URZ ;  /* 0x000000010b057890 */ /* 0x000fe4000fffe0ff */
[----:B------:R-:W-:Y:S02]  /*0230*/  USHF.L.U32 UR8, UR6, UR8, URZ ;  /* 0x0000000806087299 */ /* 0x000fe400080006ff */
[----:B------:R-:W-:Y:S02]  /*0240*/  USEL UR6, UR4, 0x61, UP0 ;  /* 0x0000006104067887 */ /* 0x000fe40008000000 */
[----:B------:R-:W-:-:S02]  /*0250*/  USEL UR7, UR5, 0xffffffb6, UP0 ;  /* 0xffffffb605077887 */ /* 0x000fc40008000000 */
[----:B------:R-:W-:Y:S01]  /*0260*/  ULOP3.LUT UR12, URZ, UR8, URZ, 0x33, !UPT ;  /* 0x00000008ff0c7292 */ /* 0x000fe2000f8e33ff */
[----:B------:R-:W-:-:S11]  /*0270*/  UMOV UR4, URZ ;  /* 0x000000ff00047c82 */ /* 0x000fd60008000000 */
.L_x_58:
[----:B------:R-:W0:Y:S01]  /*0280*/  LDCU.64 UR18, c[0x0][0x380] ;  /* 0x00007000ff1277ac */ /* 0x000e220008000a00 */
[----:B-1----:R-:W1:Y:S01]  /*0290*/  LDCU UR14, c[0x0][0x398] ;  /* 0x00007300ff0e77ac */ /* 0x002e620008000800 */
[----:B------:R-:W-:Y:S01]  /*02a0*/  UMOV UR5, URZ ;  /* 0x000000ff00057c82 */ /* 0x000fe20008000000 */
[----:B0-----:R-:W-:Y:S02]  /*02b0*/  UIMAD UR13, UR4, UR19, UR10 ;  /* 0x00000013040d72a4 */ /* 0x001fe4000f8e020a */
[----:B-1----:R-:W-:Y:S02]  /*02c0*/  UIMAD UR14, UR4, UR14, UR9 ;  /* 0x0000000e040e72a4 */ /* 0x002fe4000f8e0209 */
[----:B------:R-:W-:-:S04]  /*02d0*/  UIADD3 UR4, UPT, UPT, UR4, 0x1, URZ ;  /* 0x0000000104047890 */ /* 0x000fc8000fffe0ff */
[----:B------:R-:W-:-:S11]  /*02e0*/  UISETP.NE.AND UP1, UPT, UR4, UR18, UPT ;  /* 0x000000120400728c */ /* 0x000fd6000bf25270 */
.L_x_57:
[----:B------:R-:W0:Y:S01]  /*02f0*/  LDC.64 R12, c[0x0][0x3c0] ;  /* 0x0000f000ff0c7b82 */ /* 0x000e220000000a00 */
[----:B-1----:R-:W1:Y:S01]  /*0300*/  LDCU.64 UR18, c[0x0][0x3b8] ;  /* 0x00007700ff1277ac */ /* 0x002e620008000a00 */
[----:B------:R-:W2:Y:S06]  /*0310*/  LDCU UR20, c[0x0][0x38c] ;  /* 0x00007180ff1477ac */ /* 0x000eac0008000800 */
[----:B------:R-:W3:Y:S01]  /*0320*/  LDC.64 R14, c[0x0][0x388] ;  /* 0x0000e200ff0e7b82 */ /* 0x000ee20000000a00 */
[----:B------:R-:W4:Y:S07]  /*0330*/  LDCU UR21, c[0x0][0x3c0] ;  /* 0x00007800ff1577ac */ /* 0x000f2e0008000800 */
[----:B------:R-:W2:Y:S01]  /*0340*/  LDC.64 R4, c[0x0][0x390] ;  /* 0x0000e400ff047b82 */ /* 0x000ea20000000a00 */
[----:B-1----:R-:W-:-:S02]  /*0350*/  UIMAD UR8, UR14, UR18, UR5 ;  /* 0x000000120e0872a4 */ /* 0x002fc4000f8e0205 */
[----:B------:R-:W-:Y:S02]  /*0360*/  UIADD3 UR15, UPT, UPT, -UR19, URZ, URZ ;  /* 0x000000ff130f7290 */ /* 0x000fe4000fffe1ff */
[----:B------:R-:W-:-:S03]  /*0370*/  UIMAD UR8, UR8, UR19, URZ ;  /* 0x00000013080872a4 */ /* 0x000fc6000f8e02ff */
[----:B------:R-:W1:Y:S01]  /*0380*/  LDC.64 R2, c[0x0][0x3a8] ;  /* 0x0000ea00ff027b82 */ /* 0x000e620000000a00 */
[--C-:B0-----:R-:W-:Y:S02]  /*0390*/  IMAD.IADD R11, R8, 0x1, -R13.reuse ;  /* 0x00000001080b7824 */ /* 0x101fe400078e0a0d */
[----:B------:R-:W-:Y:S02]  /*03a0*/  IMAD.IADD R10, R0, 0x1, -R13 ;  /* 0x00000001000a7824 */ /* 0x000fe400078e0a0d */
[----:B------:R-:W-:Y:S01]  /*03b0*/  IMAD R11, R12, UR5, R11 ;  /* 0x000000050c0b7c24 */ /* 0x000fe2000f8e020b */
[----:B------:R-:W-:Y:S01]  /*03c0*/  UIADD3 UR5, UPT, UPT, UR5, 0x1, URZ ;  /* 0x0000000105057890 */ /* 0x000fe2000fffe0ff */
[----:B------:R-:W-:-:S03]  /*03d0*/  IMAD.U32 R13, RZ, RZ, UR8 ;  /* 0x00000008ff0d7e24 */ /* 0x000fc6000f8e00ff */
[----:B---3--:R-:W-:Y:S01]  /*03e0*/  ISETP.GE.AND P0, PT, R11, R14, PT ;  /* 0x0000000e0b00720c */ /* 0x008fe20003f06270 */
[----:B------:R-:W-:-:S03]  /*03f0*/  UISETP.NE.AND UP2, UPT, UR5, UR18, UPT ;  /* 0x000000120500728c */ /* 0x000fc6000bf45270 */
[----:B------:R-:W-:Y:S01]  /*0400*/  ISETP.GT.AND P0, PT, R11, -0x1, !P0 ;  /* 0xffffffff0b00780c */ /* 0x000fe20004704270 */
[----:B------:R-:W-:-:S04]  /*0410*/  IMAD R11, R14, UR13, R11 ;  /* 0x0000000d0e0b7c24 */ /* 0x000fc8000f8e020b */
[----:B--2-4-:R-:W-:-:S08]  /*0420*/  IMAD R11, R11, R15, R10 ;  /* 0x0000000f0b0b7224 */ /* 0x014fd000078e020a */
.L_x_56:
[C---:B------:R-:W-:Y:S01]  /*0430*/  ISETP.GE.AND P1, PT, R10.reuse, UR20, PT ;  /* 0x000000140a007c0c */ /* 0x040fe2000bf26270 */
[----:B------:R-:W-:Y:S03]  /*0440*/  BSSY.RECONVERGENT B0, `(.L_x_48) ;  /* 0x0000063000007945 */ /* 0x000fe60003800200 */
[----:B------:R-:W-:-:S04]  /*0450*/  ISETP.GT.AND P1, PT, R10, -0x1, !P1 ;  /* 0xffffffff0a00780c */ /* 0x000fc80004f24270 */
[----:B------:R-:W-:-:S13]  /*0460*/  PLOP3.LUT P1, PT, P0, P1, PT, 0x80, 0x8 ;  /* 0x000000000008781c */ /* 0x000fda0000723070 */
[----:B------:R-:W-:Y:S05]  /*0470*/  @!P1 BRA `(.L_x_49) ;  /* 0x00000004007c9947 */ /* 0x000fea0003800000 */
[----:B------:R-:W-:-:S04]  /*0480*/  IMAD.WIDE R16, R11, 0x4, R4 ;  /* 0x000000040b107825 */ /* 0x000fc800078e0204 */
[----:B-1----:R-:W-:Y:S01]  /*0490*/  IMAD.WIDE R14, R13, 0x4, R2 ;  /* 0x000000040d0e7825 */ /* 0x002fe200078e0202 */
[----:B------:R-:W2:Y:S05]  /*04a0*/  LDG.E R12, desc[UR16][R16.64] ;  /* 0x00000010100c7981 */ /* 0x000eaa000c1e1900 */
[----:B------:R-:W3:Y:S01]  /*04b0*/  LDG.E R14, desc[UR16][R14.64] ;  /* 0x000000100e0e7981 */ /* 0x000ee2000c1e1900 */
[----:B------:R-:W-:Y:S01]  /*04c0*/  BSSY.RECONVERGENT B1, `(.L_x_50) ;  /* 0x0000044000017945 */ /* 0x000fe20003800200 */
[----:B--2---:R-:W-:Y:S02]  /*04d0*/  LOP3.LUT R21, R12, 0xffff, RZ, 0xc0, !PT ;  /* 0x0000ffff0c157812 */ /* 0x004fe400078ec0ff */
[----:B------:R-:W-:-:S02]  /*04e0*/  SHF.R.U32.HI R18, RZ, 0x10, R12 ;  /* 0x00000010ff127819 */ /* 0x000fc4000001160c */
[----:B------:R-:W-:Y:S02]  /*04f0*/  SHF.R.U32.HI R21, RZ, 0xf, R21 ;  /* 0x0000000fff157819 */ /* 0x000fe40000011615 */
[----:B---3--:R-:W-:Y:S02]  /*0500*/  LOP3.LUT R22, R14, 0xffff, RZ, 0xc0, !PT ;  /* 0x0000ffff0e167812 */ /* 0x008fe400078ec0ff */
[----:B------:R-:W-:Y:S02]  /*0510*/  SHF.R.U32.HI R19, RZ, 0x10, R14 ;  /* 0x00000010ff137819 */ /* 0x000fe4000001160e */
[----:B------:R-:W-:Y:S02]  /*0520*/  SHF.R.U32.HI R22, RZ, 0xf, R22 ;  /* 0x0000000fff167819 */ /* 0x000fe40000011616 */
[C---:B------:R-:W-:Y:S02]  /*0530*/  LOP3.LUT R20, R21.reuse, R18, RZ, 0xc0, !PT ;  /* 0x0000001215147212 */ /* 0x040fe400078ec0ff */
[----:B------:R-:W-:-:S02]  /*0540*/  LOP3.LUT R21, R21, 0xffff, R18, 0x48, !PT ;  /* 0x0000ffff15157812 */ /* 0x000fc400078e4812 */
[----:B------:R-:W-:Y:S02]  /*0550*/  SHF.R.U32.HI R18, RZ, 0x17, R12 ;  /* 0x00000017ff127819 */ /* 0x000fe4000001160c */
[----:B------:R-:W-:Y:S02]  /*0560*/  SHF.R.U32.HI R15, RZ, 0x17, R14 ;  /* 0x00000017ff0f7819 */ /* 0x000fe4000001160e */
[C---:B------:R-:W-:Y:S02]  /*0570*/  LOP3.LUT R16, R22.reuse, R19, RZ, 0xc0, !PT ;  /* 0x0000001316107212 */ /* 0x040fe400078ec0ff */
[----:B------:R-:W-:Y:S02]  /*0580*/  LOP3.LUT R19, R22, 0xffff, R19, 0x48, !PT ;  /* 0x0000ffff16137812 */ /* 0x000fe400078e4813 */
[----:B------:R-:W-:Y:S02]  /*0590*/  LOP3.LUT P6, RZ, R18, 0xff, RZ, 0xc0, !PT ;  /* 0x000000ff12ff7812 */ /* 0x000fe400078cc0ff */
[----:B------:R-:W-:-:S02]  /*05a0*/  LOP3.LUT P5, RZ, R15, 0xff, RZ, 0xc0, !PT ;  /* 0x000000ff0fff7812 */ /* 0x000fc400078ac0ff */
[----:B------:R-:W-:Y:S02]  /*05b0*/  LOP3.LUT P1, R18, R18, 0xff, RZ, 0xc0, !PT ;  /* 0x000000ff12127812 */ /* 0x000fe4000782c0ff */
[----:B------:R-:W-:Y:S02]  /*05c0*/  LOP3.LUT P2, R15, R15, 0xff, RZ, 0xc0, !PT ;  /* 0x000000ff0f0f7812 */ /* 0x000fe4000784c0ff */
[----:B------:R-:W-:Y:S02]  /*05d0*/  LEA.HI R20, R21, R20, RZ, 0x1f ;  /* 0x0000001415147211 */ /* 0x000fe400078ff8ff */
[----:B------:R-:W-:Y:S01]  /*05e0*/  LEA.HI R16, R19, R16, RZ, 0x1f ;  /* 0x0000001013107211 */ /* 0x000fe200078ff8ff */
[----:B------:R-:W-:Y:S01]  /*05f0*/  VIADD R17, R15, UR6 ;  /* 0x000000060f117c36 */ /* 0x000fe20008000000 */
[C---:B------:R-:W-:Y:S01]  /*0600*/  ISETP.NE.AND P3, PT, R18.reuse, 0xff, PT ;  /* 0x000000ff1200780c */ /* 0x040fe20003f65270 */
[----:B------:R-:W-:Y:S01]  /*0610*/  VIADD R18, R18, UR6 ;  /* 0x0000000612127c36 */ /* 0x000fe20008000000 */
[----:B------:R-:W-:-:S02]  /*0620*/  LOP3.LUT R20, R20, 0x3f, RZ, 0xc0, !PT ;  /* 0x0000003f14147812 */ /* 0x000fc400078ec0ff */
[----:B------:R-:W-:Y:S02]  /*0630*/  LOP3.LUT R16, R16, 0x3f, RZ, 0xc0, !PT ;  /* 0x0000003f10107812 */ /* 0x000fe400078ec0ff */
[----:B------:R-:W-:Y:S02]  /*0640*/  ISETP.NE.AND P4, PT, R15, 0xff, PT ;  /* 0x000000ff0f00780c */ /* 0x000fe40003f85270 */
[----:B------:R-:W-:Y:S02]  /*0650*/  LOP3.LUT R20, R20, 0x40, RZ, 0xfc, !PT ;  /* 0x0000004014147812 */ /* 0x000fe400078efcff */
[----:B------:R-:W-:Y:S02]  /*0660*/  LOP3.LUT R16, R16, 0x40, RZ, 0xfc, !PT ;  /* 0x0000004010107812 */ /* 0x000fe400078efcff */
[----:B------:R-:W-:Y:S02]  /*0670*/  SEL R15, R18, RZ, P6 ;  /* 0x000000ff120f7207 */ /* 0x000fe40003000000 */
[----:B------:R-:W-:Y:S01]  /*0680*/  SEL R22, R17, RZ, P5 ;  /* 0x000000ff11167207 */ /* 0x000fe20002800000 */
[----:B------:R-:W-:Y:S01]  /*0690*/  IMAD.MOV.U32 R17, RZ, RZ, R6 ;  /* 0x000000ffff117224 */ /* 0x000fe200078e0006 */
[----:B------:R-:W-:Y:S01]  /*06a0*/  SEL R20, R20, 0x40, P3 ;  /* 0x0000004014147807 */ /* 0x000fe20001800000 */
[----:B------:R-:W-:Y:S01]  /*06b0*/  IMAD.U32 R6, RZ, RZ, UR12 ;  /* 0x0000000cff067e24 */ /* 0x000fe2000f8e00ff */
[----:B------:R-:W-:Y:S01]  /*06c0*/  SEL R18, R16, 0x40, P4 ;  /* 0x0000004010127807 */ /* 0x000fe20002000000 */
[----:B------:R-:W-:Y:S01]  /*06d0*/  IMAD.MOV.U32 R16, RZ, RZ, RZ ;  /* 0x000000ffff107224 */ /* 0x000fe200078e00ff */
[----:B------:R-:W-:-:S02]  /*06e0*/  ISETP.EQ.AND P3, PT, R15, UR12, P6 ;  /* 0x0000000c0f007c0c */ /* 0x000fc4000b762270 */
[----:B------:R-:W-:Y:S02]  /*06f0*/  ISETP.EQ.AND P4, PT, R22, UR12, P5 ;  /* 0x0000000c16007c0c */ /* 0x000fe4000af82270 */
[----:B------:R-:W-:Y:S02]  /*0700*/  SEL R20, R20, 0x40, P1 ;  /* 0x0000004014147807 */ /* 0x000fe40000800000 */
[----:B------:R-:W-:Y:S02]  /*0710*/  PLOP3.LUT P3, PT, P3, P4, PT, 0xf8, 0x8f ;  /* 0x00000000008f781c */ /* 0x000fe40001f69f70 */
[----:B------:R-:W-:Y:S01]  /*0720*/  SEL R19, R18, 0x40, P2 ;  /* 0x0000004012137807 */ /* 0x000fe20001000000 */
[----:B------:R-:W-:Y:S01]  /*0730*/  IMAD.MOV.U32 R18, RZ, RZ, 0x1 ;  /* 0x00000001ff127424 */ /* 0x000fe200078e00ff */
[----:B------:R-:W-:Y:S02]  /*0740*/  SEL R20, R20, RZ, P6 ;  /* 0x000000ff14147207 */ /* 0x000fe40003000000 */
[----:B------:R-:W-:-:S07]  /*0750*/  SEL R21, R19, RZ, P5 ;  /* 0x000000ff13157207 */ /* 0x000fce0002800000 */
[----:B------:R-:W-:Y:S05]  /*0760*/  @P3 BRA `(.L_x_51) ;  /* 0x0000000000643947 */ /* 0x000fea0003800000 */
[----:B------:R-:W-:Y:S02]  /*0770*/  ISETP.EQ.AND P1, PT, R15, UR12, !P1 ;  /* 0x0000000c0f007c0c */ /* 0x000fe4000cf22270 */
[----:B------:R-:W-:Y:S02]  /*0780*/  ISETP.EQ.AND P2, PT, R22, UR12, !P2 ;  /* 0x0000000c16007c0c */ /* 0x000fe4000d742270 */
[----:B------:R-:W-:Y:S02]  /*0790*/  SHF.R.U32.HI R12, RZ, 0x1f, R12 ;  /* 0x0000001fff0c7819 */ /* 0x000fe4000001160c */
[----:B------:R-:W-:Y:S02]  /*07a0*/  PLOP3.LUT P1, PT, P1, P2, PT, 0xf8, 0x8f ;  /* 0x00000000008f781c */ /* 0x000fe40000f25f70 */
[----:B------:R-:W-:-:S11]  /*07b0*/  SHF.R.U32.HI R19, RZ, 0x1f, R14 ;  /* 0x0000001fff137819 */ /* 0x000fd6000001160e */
[----:B------:R-:W-:Y:S05]  /*07c0*/  @P1 BRA `(.L_x_52) ;  /* 0x0000000000401947 */ /* 0x000fea0003800000 */
[----:B------:R-:W-:Y:S01]  /*07d0*/  ISETP.NE.AND P1, PT, R22, RZ, PT ;  /* 0x000000ff1600720c */ /* 0x000fe20003f25270 */
[----:B------:R-:W-:Y:S02]  /*07e0*/  IMAD.MOV.U32 R18, RZ, RZ, RZ ;  /* 0x000000ffff127224 */ /* 0x000fe400078e00ff */
[----:B------:R-:W-:Y:S01]  /*07f0*/  IMAD.MOV.U32 R16, RZ, RZ, RZ ;  /* 0x000000ffff107224 */ /* 0x000fe200078e00ff */
[----:B------:R-:W-:Y:S01]  /*0800*/  ISETP.EQ.OR P1, PT, R15, RZ, !P1 ;  /* 0x000000ff0f00720c */ /* 0x000fe20004f22670 */
[----:B------:R-:W-:-:S12]  /*0810*/  IMAD.MOV.U32 R6, RZ, RZ, RZ ;  /* 0x000000ffff067224 */ /* 0x000fd800078e00ff */
[----:B------:R-:W-:Y:S05]  /*0820*/  @P1 BRA `(.L_x_51) ;  /* 0x0000000000341947 */ /* 0x000fea0003800000 */
[----:B------:R-:W-:Y:S01]  /*0830*/  IADD3 R15, PT, PT, R22, UR7, R15 ;  /* 0x00000007160f7c10 */ /* 0x000fe2000fffe00f */
[----:B------:R-:W-:Y:S01]  /*0840*/  IMAD R20, R20, R21, RZ ;  /* 0x0000001514147224 */ /* 0x000fe200078e02ff */
[----:B------:R-:W-:Y:S01]  /*0850*/  LOP3.LUT R16, R19, R12, RZ, 0x3c, !PT ;  /* 0x0000000c13107212 */ /* 0x000fe200078e3cff */
[----:B------:R-:W-:Y:S01]  /*0860*/  IMAD.U32 R6, RZ, RZ, UR12 ;  /* 0x0000000cff067e24 */ /* 0x000fe2000f8e00ff */
[----:B------:R-:W-:-:S13]  /*0870*/  ISETP.GT.AND P1, PT, R15, UR12, PT ;  /* 0x0000000c0f007c0c */ /* 0x000fda000bf24270 */
[----:B------:R-:W-:Y:S05]  /*0880*/  @P1 BRA `(.L_x_51) ;  /* 0x00000000001c1947 */ /* 0x000fea0003800000 */
[----:B------:R-:W-:Y:S02]  /*0890*/  ISETP.GE.AND P1, PT, R15, RZ, PT ;  /* 0x000000ff0f00720c */ /* 0x000fe40003f26270 */
[----:B------:R-:W-:Y:S02]  /*08a0*/  VIMNMX R6, PT, PT, RZ, R15, !PT ;  /* 0x0000000fff067248 */ /* 0x000fe40007fe0100 */
[----:B------:R-:W-:Y:S01]  /*08b0*/  SEL R18, R20, RZ, P1 ;  /* 0x000000ff14127207 */ /* 0x000fe20000800000 */
[----:B------:R-:W-:Y:S08]  /*08c0*/  BRA `(.L_x_51) ;  /* 0x00000000000c7947 */ /* 0x000ff00003800000 */
.L_x_52:
[----:B------:R-:W-:Y:S01]  /*08d0*/  LOP3.LUT R16, R19, R12, RZ, 0x3c, !PT ;  /* 0x0000000c13107212 */ /* 0x000fe200078e3cff */
[----:B------:R-:W-:Y:S02]  /*08e0*/  IMAD.MOV.U32 R18, RZ, RZ, RZ ;  /* 0x000000ffff127224 */ /* 0x000fe400078e00ff */
[----:B------:R-:W-:-:S07]  /*08f0*/  IMAD.U32 R6, RZ, RZ, UR12 ;  /* 0x0000000cff067e24 */ /* 0x000fce000f8e00ff */
.L_x_51:
[----:B------:R-:W-:Y:S05]  /*0900*/  BSYNC.RECONVERGENT B1 ;  /* 0x0000000000017941 */ /* 0x000fea0003800200 */
.L_x_50:
[----:B------:R-:W-:Y:S01]  /*0910*/  ISETP.NE.AND P2, PT, R9, R16, PT ;  /* 0x000000100900720c */ /* 0x000fe20003f45270 */
[----:B------:R-:W-:Y:S01]  /*0920*/  IMAD.IADD R14, R17, 0x1, -R6 ;  /* 0x00000001110e7824 */ /* 0x000fe200078e0a06 */
[----:B------:R-:W-:Y:S03]  /*0930*/  BSSY.RECONVERGENT B1, `(.L_x_53) ;  /* 0x000000e000017945 */ /* 0x000fe60003800200 */
[----:B------:R-:W-:Y:S01]  /*0940*/  IMAD.MOV R12, RZ, RZ, -R14 ;  /* 0x000000ffff0c7224 */ /* 0x000fe200078e0a0e */
[----:B------:R-:W-:Y:S02]  /*0950*/  ISETP.GT.AND P1, PT, R14, RZ, PT ;  /* 0x000000ff0e00720c */ /* 0x000fe40003f24270 */
[----:B------:R-:W-:Y:S02]  /*0960*/  VIMNMX R15, PT, PT, RZ, R14, !PT ;  /* 0x0000000eff0f7248 */ /* 0x000fe40007fe0100 */
[----:B------:R-:W-:-:S02]  /*0970*/  SEL R12, R12, RZ, !P1 ;  /* 0x000000ff0c0c7207 */ /* 0x000fc40004800000 */
[----:B------:R-:W-:Y:S02]  /*0980*/  SHF.R.U32.HI R15, RZ, R15, R18 ;  /* 0x0000000fff0f7219 */ /* 0x000fe40000011612 */
[----:B------:R-:W-:Y:S01]  /*0990*/  SHF.R.S32.HI R12, RZ, R12, R7 ;  /* 0x0000000cff0c7219 */ /* 0x000fe20000011407 */
[----:B------:R-:W-:Y:S06]  /*09a0*/  @!P2 BRA `(.L_x_54) ;  /* 0x000000000014a947 */ /* 0x000fec0003800000 */
[----:B------:R-:W-:-:S13]  /*09b0*/  ISETP.GE.AND P1, PT, R12, R15, PT ;  /* 0x0000000f0c00720c */ /* 0x000fda0003f26270 */
[----:B------:R-:W-:Y:S02]  /*09c0*/  @P1 IMAD.IADD R7, R12, 0x1, -R15 ;  /* 0x000000010c071824 */ /* 0x000fe400078e0a0f */
[----:B------:R-:W-:Y:S02]  /*09d0*/  @!P1 IMAD.MOV.U32 R9, RZ, RZ, R16 ;  /* 0x000000ffff099224 */ /* 0x000fe400078e0010 */
[----:B------:R-:W-:Y:S01]  /*09e0*/  @!P1 IMAD.IADD R7, R15, 0x1, -R12 ;  /* 0x000000010f079824 */ /* 0x000fe200078e0a0c */
[----:B------:R-:W-:Y:S06]  /*09f0*/  BRA `(.L_x_55) ;  /* 0x0000000000047947 */ /* 0x000fec0003800000 */
.L_x_54:
[----:B------:R-:W-:-:S07]  /*0a00*/  IMAD.IADD R7, R12, 0x1, R15 ;  /* 0x000000010c077824 */ /* 0x000fce00078e020f */
.L_x_55:
[----:B------:R-:W-:Y:S05]  /*0a10*/  BSYNC.RECONVERGENT B1 ;  /* 0x0000000000017941 */ /* 0x000fea0003800200 */
.L_x_53:
[----:B------:R-:W-:-:S04]  /*0a20*/  ISETP.NE.AND P1, PT, R7, RZ, PT ;  /* 0x000000ff0700720c */ /* 0x000fc80003f25270 */
[----:B------:R-:W-:-:S13]  /*0a30*/  ISETP.LT.AND P1, PT, R14, RZ, P1 ;  /* 0x000000ff0e00720c */ /* 0x000fda0000f21270 */
[----:B------:R-:W-:-:S04]  /*0a40*/  @!P1 LOP3.LUT P2, RZ, R7, R14, RZ, 0xfc, !PT ;  /* 0x0000000e07ff9212 */ /* 0x000fc8000784fcff */
[----:B------:R-:W-:Y:S02]  /*0a50*/  @!P1 SEL R6, R17, RZ, P2 ;  /* 0x000000ff11069207 */ /* 0x000fe40001000000 */
[----:B------:R-:W-:-:S07]  /*0a60*/  @!P1 SEL R9, R9, RZ, P2 ;  /* 0x000000ff09099207 */ /* 0x000fce0001000000 */
.L_x_49:
[----:B------:R-:W-:Y:S05]  /*0a70*/  BSYNC.RECONVERGENT B0 ;  /* 0x0000000000007941 */ /* 0x000fea0003800200 */
.L_x_48:
[----:B------:R-:W-:Y:S01]  /*0a80*/  UIADD3 UR15, UPT, UPT, UR15, 0x1, URZ ;  /* 0x000000010f0f7890 */ /* 0x000fe2000fffe0ff */
[----:B------:R-:W-:Y:S02]  /*0a90*/  VIADD R13, R13, 0x1 ;  /* 0x000000010d0d7836 */ /* 0x000fe40000000000 */
[----:B------:R-:W-:Y:S01]  /*0aa0*/  VIADD R11, R11, UR21 ;  /* 0x000000150b0b7c36 */ /* 0x000fe20008000000 */
[----:B------:R-:W-:Y:S01]  /*0ab0*/  UISETP.NE.AND UP0, UPT, UR15, URZ, UPT ;  /* 0x000000ff0f00728c */ /* 0x000fe2000bf05270 */
[----:B------:R-:W-:-:S08]  /*0ac0*/  VIADD R10, R10, UR21 ;  /* 0x000000150a0a7c36 */ /* 0x000fd00008000000 */
[----:B------:R-:W-:Y:S05]  /*0ad0*/  BRA.U UP0, `(.L_x_56) ;  /* 0xfffffff900547547 */ /* 0x000fea000b83ffff */
[----:B------:R-:W-:Y:S05]  /*0ae0*/  BRA.U UP2, `(.L_x_57) ;  /* 0xfffffff902007547 */ /* 0x000fea000b83ffff */
[----:B------:R-:W-:Y:S05]  /*0af0*/  BRA.U UP1, `(.L_x_58) ;  /* 0xfffffff501e07547 */ /* 0x000fea000b83ffff */
[----:B------:R-:W-:Y:S02]  /*0b00*/  ISETP.EQ.AND P0, PT, R9, RZ, PT ;  /* 0x000000ff0900720c */ /* 0x000fe40003f02270 */
[----:B------:R-:W-:-:S11]  /*0b10*/  LOP3.LUT R7, R7, 0x3ffff, RZ, 0xc0, !PT ;  /* 0x0003ffff07077812 */ /* 0x000fd600078ec0ff */
.L_x_47:
[----:B------:R-:W0:Y:S01]  /*0b20*/  LDCU UR4, c[0x0][0x384] ;  /* 0x00007080ff0477ac */ /* 0x000e220008000800 */
[----:B-1----:R-:W1:Y:S01]  /*0b30*/  LDC R3, c[0x0][0x39c] ;  /* 0x0000e700ff037b82 */ /* 0x002e620000000800 */
[----:B------:R-:W-:Y:S01]  /*0b40*/  ISETP.NE.AND P1, PT, R6, RZ, PT ;  /* 0x000000ff0600720c */ /* 0x000fe20003f25270 */
[----:B------:R-:W-:Y:S01]  /*0b50*/  BSSY.RECONVERGENT B0, `(.L_x_59) ;  /* 0x0000048000007945 */ /* 0x000fe20003800200 */
[----:B------:R-:W2:Y:S01]  /*0b60*/  LDCU UR5, c[0x0][0x3a0] ;  /* 0x00007400ff0577ac */ /* 0x000ea20008000800 */
[----:B0-----:R-:W-:-:S06]  /*0b70*/  UIMAD UR4, UR9, UR4, UR10 ;  /* 0x00000004090472a4 */ /* 0x001fcc000f8e020a */
[----:B-1----:R-:W-:-:S04]  /*0b80*/  IMAD R3, R3, UR4, R8 ;  /* 0x0000000403037c24 */ /* 0x002fc8000f8e0208 */
[----:B--2---:R-:W-:Y:S01]  /*0b90*/  IMAD R2, R3, UR5, R0 ;  /* 0x0000000503027c24 */ /* 0x004fe2000f8e0200 */
[----:B------:R-:W-:Y:S06]  /*0ba0*/  @!P1 BRA `(.L_x_60) ;  /* 0x0000000400049947 */ /* 0x000fec0003800000 */
[----:B------:R-:W-:-:S13]  /*0bb0*/  ISETP.NE.AND P1, PT, R6, 0xff, PT ;  /* 0x000000ff0600780c */ /* 0x000fda0003f25270 */
[----:B------:R-:W-:-:S05]  /*0bc0*/  @!P1 IMAD.MOV.U32 R0, RZ, RZ, 0x7f800000 ;  /* 0x7f800000ff009424 */ /* 0x000fca00078e00ff */
[----:B------:R-:W-:Y:S01]  /*0bd0*/  @!P1 FSEL R0, R0, -INF , P0 ;  /* 0xff80000000009808 */ /* 0x000fe20000000000 */
[----:B------:R-:W-:Y:S06]  /*0be0*/  @!P1 BRA `(.L_x_61) ;  /* 0x0000000000f89947 */ /* 0x000fec0003800000 */
[----:B------:R-:W-:Y:S01]  /*0bf0*/  FFMA R0, RZ, 1.4426950216293334961, RZ ;  /* 0x3fb8aa3bff007823 */ /* 0x000fe200000000ff */
[----:B------:R-:W0:Y:S03]  /*0c00*/  FLO.U32 R3, R7 ;  /* 0x0000000700037300 */ /* 0x000e2600000e0000 */
[----:B------:R-:W-:-:S04]  /*0c10*/  FADD R0, RZ, R0 ;  /* 0x00000000ff007221 */ /* 0x000fc80000000000 */
[----:B------:R-:W-:-:S04]  /*0c20*/  FFMA R0, RZ, RZ, R0 ;  /* 0x000000ffff007223 */ /* 0x000fc80000000000 */
[----:B------:R-:W-:-:S04]  /*0c30*/  FFMA R4, RZ, RZ, R0 ;  /* 0x000000ffff047223 */ /* 0x000fc80000000000 */
[----:B------:R-:W-:Y:S01]  /*0c40*/  FADD R9, R4, 1 ;  /* 0x3f80000004097421 */ /* 0x000fe20000000000 */
[----:B0-----:R-:W-:-:S03]  /*0c50*/  IADD3 R5, PT, PT, -R3, 0x1f, RZ ;  /* 0x0000001f03057810 */ /* 0x001fc60007ffe1ff */
[C---:B------:R-:W-:Y:S01]  /*0c60*/  FMUL R0, R9.reuse, -7 ;  /* 0xc0e0000009007820 */ /* 0x040fe20000400000 */
[----:B------:R-:W-:Y:S01]  /*0c70*/  FADD R11, R9, -1 ;  /* 0xbf800000090b7421 */ /* 0x000fe20000000000 */
[----:B------:R-:W-:Y:S02]  /*0c80*/  IADD3 R6, PT, PT, -R5, UR11, R6 ;  /* 0x0000000b05067c10 */ /* 0x000fe4000fffe106 */
[----:B------:R-:W0:Y:S01]  /*0c90*/  FRND R13, R0 ;  /* 0x00000000000d7307 */ /* 0x000e220000201000 */
[----:B------:R-:W-:Y:S01]  /*0ca0*/  FADD R11, R4, -R11 ;  /* 0x8000000b040b7221 */ /* 0x000fe20000000000 */
[----:B------:R-:W-:Y:S01]  /*0cb0*/  FFMA R4, R9, -7, -R0 ;  /* 0xc0e0000009047823 */ /* 0x000fe20000000800 */
[----:B------:R-:W-:Y:S01]  /*0cc0*/  VIADD R6, R6, 0x8e ;  /* 0x0000008e06067836 */ /* 0x000fe20000000000 */
[----:B------:R-:W-:Y:S01]  /*0cd0*/  FSETP.GEU.AND P2, PT, R0, RZ, PT ;  /* 0x000000ff0000720b */ /* 0x000fe20003f4e000 */
[----:B------:R-:W-:Y:S02]  /*0ce0*/  IMAD.MOV.U32 R9, RZ, RZ, 0x391fcb8e ;  /* 0x391fcb8eff097424 */ /* 0x000fe400078e00ff */
[----:B------:R-:W-:Y:S01]  /*0cf0*/  FFMA R4, R11, -7, R4 ;  /* 0xc0e000000b047823 */ /* 0x000fe20000000004 */
[----:B------:R-:W-:Y:S01]  /*0d00*/  VIMNMX R6, PT, PT, R6, 0x195, PT ;  /* 0x0000019506067848 */ /* 0x000fe20003fe0100 */
[----:B0-----:R-:W-:Y:S01]  /*0d10*/  FADD R3, R0, -R13 ;  /* 0x8000000d00037221 */ /* 0x001fe20000000000 */
[----:B------:R-:W-:-:S03]  /*0d20*/  FSETP.GT.AND P1, PT, R13, RZ, PT ;  /* 0x000000ff0d00720b */ /* 0x000fc60003f24000 */
[----:B------:R-:W-:Y:S01]  /*0d30*/  FADD R8, R4, R3 ;  /* 0x0000000304087221 */ /* 0x000fe20000000000 */
[----:B------:R-:W-:Y:S02]  /*0d40*/  VIMNMX R3, PT, PT, R6, -0x97, !PT ;  /* 0xffffff6906037848 */ /* 0x000fe40007fe0100 */
[----:B------:R-:W0:Y:S01]  /*0d50*/  F2I.NTZ R6, R0 ;  /* 0x0000000000067305 */ /* 0x000e220000203100 */
[C---:B------:R-:W-:Y:S02]  /*0d60*/  FFMA R9, R8.reuse, R9, 0.0013391353422775864601 ;  /* 0x3aaf85ed08097423 */ /* 0x040fe40000000009 */
[----:B------:R-:W-:Y:S02]  /*0d70*/  VIADD R4, R3, 0xffffff81 ;  /* 0xffffff8103047836 */ /* 0x000fe40000000000 */
[----:B------:R-:W-:-:S03]  /*0d80*/  FFMA R9, R8, R9, 0.0096188392490148544312 ;  /* 0x3c1d985608097423 */ /* 0x000fc60000000009 */
[----:B------:R-:W-:Y:S01]  /*0d90*/  IABS R10, R4 ;  /* 0x00000004000a7213 */ /* 0x000fe20000000000 */
[----:B------:R-:W-:Y:S02]  /*0da0*/  VIADD R4, R5, 0xfffffff3 ;  /* 0xfffffff305047836 */ /* 0x000fe40000000000 */
[C---:B------:R-:W-:Y:S02]  /*0db0*/  FFMA R9, R8.reuse, R9, 0.055503588169813156128 ;  /* 0x3d6357bb08097423 */ /* 0x040fe40000000009 */
[----:B------:R-:W-:Y:S01]  /*0dc0*/  IMAD.MOV.U32 R5, RZ, RZ, R10 ;  /* 0x000000ffff057224 */ /* 0x000fe200078e000a */
[----:B------:R-:W-:Y:S01]  /*0dd0*/  SHF.L.U32 R4, R7, R4, RZ ;  /* 0x0000000407047219 */ /* 0x000fe200000006ff */
[C---:B------:R-:W-:Y:S01]  /*0de0*/  FFMA R9, R8.reuse, R9, 0.24022644758224487305 ;  /* 0x3e75fdec08097423 */ /* 0x040fe20000000009 */
[----:B------:R-:W-:Y:S02]  /*0df0*/  SEL R7, RZ, 0x83000000, P1 ;  /* 0x83000000ff077807 */ /* 0x000fe40000800000 */
[----:B------:R-:W-:Y:S01]  /*0e00*/  ISETP.GE.U32.AND P3, PT, R5, 0x65, PT ;  /* 0x000000650500780c */ /* 0x000fe20003f66070 */
[----:B------:R-:W-:Y:S01]  /*0e10*/  FFMA R9, R8, R9, 0.69314718246459960938 ;  /* 0x3f31721808097423 */ /* 0x000fe20000000009 */
[--C-:B------:R-:W-:Y:S01]  /*0e20*/  SHF.R.U32.HI R5, RZ, 0xb, R4.reuse ;  /* 0x0000000bff057819 */ /* 0x100fe20000011604 */
[----:B0-----:R-:W-:Y:S01]  /*0e30*/  IMAD R11, R6, 0x800000, -R7 ;  /* 0x00800000060b7824 */ /* 0x001fe200078e0a07 */
[----:B------:R-:W-:Y:S01]  /*0e40*/  SHF.R.U32.HI R4, RZ, 0xa, R4 ;  /* 0x0000000aff047819 */ /* 0x000fe20000011604 */
[----:B------:R-:W-:Y:S01]  /*0e50*/  VIADD R6, R7, 0x7f000000 ;  /* 0x7f00000007067836 */ /* 0x000fe20000000000 */
[----:B------:R-:W-:Y:S01]  /*0e60*/  FSETP.GT.AND P1, PT, |R0|, 152, PT ;  /* 0x431800000000780b */ /* 0x000fe20003f24200 */
[----:B------:R-:W-:Y:S01]  /*0e70*/  FFMA R9, R8, R9, 1 ;  /* 0x3f80000008097423 */ /* 0x000fe20000000009 */
[----:B------:R-:W-:Y:S01]  /*0e80*/  LOP3.LUT R5, R5, 0x7f, RZ, 0xc0, !PT ;  /* 0x0000007f05057812 */ /* 0x000fe200078ec0ff */
[----:B------:R-:W-:Y:S01]  /*0e90*/  VIADD R7, R3, 0x17d ;  /* 0x0000017d03077836 */ /* 0x000fe20000000000 */
[----:B------:R-:W-:Y:S01]  /*0ea0*/  LOP3.LUT R4, R4, 0x1, RZ, 0xc0, !PT ;  /* 0x0000000104047812 */ /* 0x000fe200078ec0ff */
[----:B------:R-:W-:-:S03]  /*0eb0*/  FMUL R6, R9, R6 ;  /* 0x0000000609067220 */ /* 0x000fc60000400000 */
[--C-:B------:R-:W-:Y:S01]  /*0ec0*/  SHF.R.U32.HI R8, RZ, 0x2, R7.reuse ;  /* 0x00000002ff087819 */ /* 0x100fe20000011607 */
[----:B------:R-:W-:Y:S02]  /*0ed0*/  IMAD.IADD R4, R5, 0x1, R4 ;  /* 0x0000000105047824 */ /* 0x000fe400078e0204 */
[----:B------:R-:W-:Y:S02]  /*0ee0*/  FMUL R11, R6, R11 ;  /* 0x0000000b060b7220 */ /* 0x000fe40000400000 */
[----:B------:R-:W-:Y:S01]  /*0ef0*/  @P1 FSEL R11, RZ, +INF , !P2 ;  /* 0x7f800000ff0b1808 */ /* 0x000fe20005000000 */
[C---:B------:R-:W-:Y:S01]  /*0f00*/  @P3 IMAD R3, R8.reuse, 0x1fd, R7 ;  /* 0x000001fd08033824 */ /* 0x040fe200078e0207 */
[----:B------:R-:W-:Y:S01]  /*0f10*/  I2FP.F32.U32 R4, R4 ;  /* 0x0000000400047245 */ /* 0x000fe20000201000 */
[----:B------:R-:W-:Y:S02]  /*0f20*/  IMAD.SHL.U32 R8, R8, 0x800000, RZ ;  /* 0x0080000008087824 */ /* 0x000fe400078e00ff */
[----:B------:R-:W-:-:S02]  /*0f30*/  IMAD.SHL.U32 R3, R3, 0x800000, RZ ;  /* 0x0080000003037824 */ /* 0x000fc400078e00ff */
[----:B------:R-:W-:Y:S01]  /*0f40*/  FFMA R4, R4, R11, 1 ;  /* 0x3f80000004047423 */ /* 0x000fe2000000000b */
[----:B------:R-:W-:-:S03]  /*0f50*/  SEL R8, R8, 0x3f800000, P3 ;  /* 0x3f80000008087807 */ /* 0x000fc60001800000 */
[----:B------:R-:W-:-:S04]  /*0f60*/  FMUL R3, R4, R3 ;  /* 0x0000000304037220 */ /* 0x000fc80000400000 */
[----:B------:R-:W-:-:S04]  /*0f70*/  FMUL R3, R8, R3 ;  /* 0x0000000308037220 */ /* 0x000fc80000400000 */
[----:B------:R-:W-:-:S04]  /*0f80*/  FMUL R3, R8, R3 ;  /* 0x0000000308037220 */ /* 0x000fc80000400000 */
[----:B------:R-:W-:-:S05]  /*0f90*/  FMUL R3, R8, R3 ;  /* 0x0000000308037220 */ /* 0x000fca0000400000 */
[----:B------:R-:W-:Y:S01]  /*0fa0*/  FSEL R0, R3, -R3, P0 ;  /* 0x8000000303007208 */ /* 0x000fe20000000000 */
[----:B------:R-:W-:Y:S06]  /*0fb0*/  BRA `(.L_x_61) ;  /* 0x0000000000047947 */ /* 0x000fec0003800000 */
.L_x_60:
[----:B------:R-:W-:-:S07]  /*0fc0*/  FSEL R0, -RZ, RZ, !P0 ;  /* 0x000000ffff007208 */ /* 0x000fce0004000100 */
.L_x_61:
[----:B------:R-:W-:Y:S05]  /*0fd0*/  BSYNC.RECONVERGENT B0 ;  /* 0x0000000000007941 */ /* 0x000fea0003800200 */
.L_x_59:
[----:B------:R-:W0:Y:S02]  /*0fe0*/  LDC.64 R4, c[0x0][0x3b0] ;  /* 0x0000ec00ff047b82 */ /* 0x000e240000000a00 */
[----:B0-----:R-:W-:-:S05]  /*0ff0*/  IMAD.WIDE R2, R2, 0x4, R4 ;  /* 0x0000000402027825 */ /* 0x001fca00078e0204 */
[----:B------:R-:W2:Y:S02]  /*1000*/  LDG.E R5, desc[UR16][R2.64] ;  /* 0x0000001002057981 */ /* 0x000ea4000c1e1900 */
[----:B--2---:R-:W-:-:S05]  /*1010*/  FADD R5, R5, R0 ;  /* 0x0000000005057221 */ /* 0x004fca0000000000 */
[----:B------:R-:W-:Y:S01]  /*1020*/  STG.E desc[UR16][R2.64], R5 ;  /* 0x0000000502007986 */ /* 0x000fe2000c101910 */
[----:B------:R-:W-:Y:S05]  /*1030*/  EXIT ;  /* 0x000000000000794d */ /* 0x000fea0003800000 */
.L_x_62:
        /* <DEDUP_REMOVED lines=12> */
.L_x_103:


//--------------------- .text._Z17convolutionKerneliiiiiiiPfS_S_iiiii --------------------------
	.section	.text._Z17convolutionKerneliiiiiiiPfS_S_iiiii,"ax",@progbits
	.align	128
        .global         _Z17convolutionKerneliiiiiiiPfS_S_iiiii
        .type           _Z17convolutionKerneliiiiiiiPfS_S_iiiii,@function
        .size           _Z17convolutionKerneliiiiiiiPfS_S_iiiii,(.L_x_104 - _Z17convolutionKerneliiiiiiiPfS_S_iiiii)
        .other          _Z17convolutionKerneliiiiiiiPfS_S_iiiii,@"STO_CUDA_ENTRY STV_DEFAULT"
_Z17convolutionKerneliiiiiiiPfS_S_iiiii:
.text._Z17convolutionKerneliiiiiiiPfS_S_iiiii:
        /* <DEDUP_REMOVED lines=74> */
.L_x_81:
[----:B------:R-:W-:Y:S02]  /*04a0*/  CS2R R14, SRZ ;  /* 0x00000000000e7805 */ /* 0x000fe4000001ff00 */
[----:B------:R-:W-:Y:S01]  /*04b0*/  MOV R16, RZ ;  /* 0x000000ff00107202 */ /* 0x000fe20000000f00 */
[----:B0-----:R-:W-:-:S06]  /*04c0*/  UMOV UR5, URZ ;  /* 0x000000ff00057c82 */ /* 0x001fcc0008000000 */
.L_x_76:
[----:B------:R-:W0:Y:S02]  /*04d0*/  LDCU UR6, c[0x0][0x384] ;  /* 0x00007080ff0677ac */ /* 0x000e240008000800 */
[----:B0-----:R-:W-:Y:S02]  /*04e0*/  UIMAD UR16, UR4, UR6, UR5 ;  /* 0x00000006041072a4 */ /* 0x001fe4000f8e0205 */
[----:B------:R-:W-:Y:S02]  /*04f0*/  UIMAD UR17, UR13, UR6, UR5 ;  /* 0x000000060d1172a4 */ /* 0x000fe4000f8e0205 */
[----:B------:R-:W-:-:S04]  /*0500*/  UIADD3 UR5, UPT, UPT, UR5, 0x1, URZ ;  /* 0x0000000105057890 */ /* 0x000fc8000fffe0ff */
[----:B------:R-:W-:-:S03]  /*0510*/  UISETP.NE.AND UP1, UPT, UR5, UR6, UPT ;  /* 0x000000060500728c */ /* 0x000fc6000bf25270 */
[----:B---3--:R-:W-:-:S08]  /*0520*/  UMOV UR6, URZ ;  /* 0x000000ff00067c82 */ /* 0x008fd00008000000 */
.L_x_75:
        /* <DEDUP_REMOVED lines=18> */
.L_x_74:
        /* <DEDUP_REMOVED lines=74> */
.L_x_70:
[----:B------:R-:W-:Y:S02]  /*0af0*/  LOP3.LUT R11, R23, R8, RZ, 0x3c, !PT ;  /* 0x00000008170b7212 */ /* 0x000fe400078e3cff */
[----:B------:R-:W-:Y:S02]  /*0b00*/  MOV R22, RZ ;  /* 0x000000ff00167202 */ /* 0x000fe40000000f00 */
[----:B------:R-:W-:-:S07]  /*0b10*/  MOV R14, UR10 ;  /* 0x0000000a000e7c02 */ /* 0x000fce0008000f00 */
.L_x_69:
[----:B------:R-:W-:Y:S05]  /*0b20*/  BSYNC.RECONVERGENT B1 ;  /* 0x0000000000017941 */ /* 0x000fea0003800200 */
.L_x_68:
        /* <DEDUP_REMOVED lines=15> */
.L_x_72:
[----:B------:R-:W-:-:S07]  /*0c20*/  IADD3 R15, PT, PT, R8, R9, RZ ;  /* 0x00000009080f7210 */ /* 0x000fce0007ffe0ff */
.L_x_73:
[----:B------:R-:W-:Y:S05]  /*0c30*/  BSYNC.RECONVERGENT B1 ;  /* 0x0000000000017941 */ /* 0x000fea0003800200 */
.L_x_71:
[----:B------:R-:W-:-:S04]  /*0c40*/  ISETP.NE.AND P1, PT, R15, RZ, PT ;  /* 0x000000ff0f00720c */ /* 0x000fc80003f25270 */
[----:B------:R-:W-:-:S13]  /*0c50*/  ISETP.LT.AND P1, PT, R10, RZ, P1 ;  /* 0x000000ff0a00720c */ /* 0x000fda0000f21270 */
[----:B------:R-:W-:-:S04]  /*0c60*/  @!P1 LOP3.LUT P2, RZ, R15, R10, RZ, 0xfc, !PT ;  /* 0x0000000a0fff9212 */ /* 0x000fc8000784fcff */
[----:B------:R-:W-:Y:S02]  /*0c70*/  @!P1 SEL R14, R21, RZ, P2 ;  /* 0x000000ff150e9207 */ /* 0x000fe40001000000 */
[----:B------:R-:W-:-:S07]  /*0c80*/  @!P1 SEL R16, R16, RZ, P2 ;  /* 0x000000ff10109207 */ /* 0x000fce0001000000 */
.L_x_67:
[----:B------:R-:W-:Y:S05]  /*0c90*/  BSYNC.RECONVERGENT B0 ;  /* 0x0000000000007941 */ /* 0x000fea0003800200 */
.L_x_66:
        /* <DEDUP_REMOVED lines=50> */
.L_x_79:
[----:B------:R-:W-:Y:S02]  /*0fc0*/  ISETP.NE.AND P0, PT, R16, RZ, PT ;  /* 0x000000ff1000720c */ /* 0x000fe40003f05270 */
[----:B---3--:R-:W-:-:S04]  /*0fd0*/  MOV R6, 0x7f800000 ;  /* 0x7f80000000067802 */ /* 0x008fc80000000f00 */
[----:B------:R-:W-:Y:S01]  /*0fe0*/  FSEL R6, R6, -INF , !P0 ;  /* 0xff80000006067808 */ /* 0x000fe20004000000 */
[----:B------:R-:W-:Y:S06]  /*0ff0*/  BRA `(.L_x_80) ;  /* 0x0000000000087947 */ /* 0x000fec0003800000 */
.L_x_78:
[----:B------:R-:W-:-:S04]  /*1000*/  ISETP.NE.AND P0, PT, R16, RZ, PT ;  /* 0x000000ff1000720c */ /* 0x000fc80003f05270 */
[----:B---3--:R-:W-:-:S09]  /*1010*/  FSEL R6, -RZ, RZ, P0 ;  /* 0x000000ffff067208 */ /* 0x008fd20000000100 */
.L_x_80:
[----:B------:R-:W-:Y:S05]  /*1020*/  BSYNC.RECONVERGENT B0 ;  /* 0x0000000000007941 */ /* 0x000fea0003800200 */
.L_x_77:
        /* <DEDUP_REMOVED lines=16> */
.L_x_65:
        /* <DEDUP_REMOVED lines=16> */
.L_x_85:
        /* <DEDUP_REMOVED lines=118> */
.L_x_84:
        /* <DEDUP_REMOVED lines=63> */
.L_x_86:
[----:B------:R-:W-:-:S13]  /*1d80*/  ISETP.NE.OR P0, PT, R9, R8, P0 ;  /* 0x000000080900720c */ /* 0x000fda0000705670 */
[----:B------:R-:W-:Y:S05]  /*1d90*/  @!P0 BRA `(.L_x_82) ;  /* 0x00000000007c8947 */ /* 0x000fea0003800000 */
.L_x_83:
        /* <DEDUP_REMOVED lines=31> */
.L_x_82:
[----:B------:R-:W-:-:S13]  /*1f90*/  ISETP.NE.AND P0, PT, R11, RZ, PT ;  /* 0x000000ff0b00720c */ /* 0x000fda0003f05270 */
[----:B------:R-:W-:Y:S05]  /*1fa0*/  @!P0 EXIT ;  /* 0x000000000000894d */ /* 0x000fea0003800000 */
[----:B-123--:R-:W1:Y:S01]  /*1fb0*/  LDC R13, c[0x0][0x390] ;  /* 0x0000e400ff0d7b82 */ /* 0x00ee620000000800 */
[----:B------:R-:W2:Y:S01]  /*1fc0*/  LDCU.64 UR6, c[0x0][0x3b8] ;  /* 0x00007700ff0677ac */ /* 0x000ea20008000a00 */
[----:B------:R-:W-:-:S06]  /*1fd0*/  UMOV UR4, URZ ;  /* 0x000000ff00047c82 */ /* 0x000fcc0008000000 */
[----:B------:R-:W3:Y:S02]  /*1fe0*/  LDC.64 R6, c[0x0][0x3b0] ;  /* 0x0000ec00ff067b82 */ /* 0x000ee40000000a00 */
.L_x_87:
        /* <DEDUP_REMOVED lines=12> */
.L_x_64:
        /* <DEDUP_REMOVED lines=16> */
.L_x_91:
        /* <DEDUP_REMOVED lines=118> */
.L_x_90:
        /* <DEDUP_REMOVED lines=63> */
.L_x_92:
[----:B------:R-:W-:-:S13]  /*2d00*/  ISETP.NE.OR P0, PT, R9, R8, P0 ;  /* 0x000000080900720c */ /* 0x000fda0000705670 */
[----:B------:R-:W-:Y:S05]  /*2d10*/  @!P0 BRA `(.L_x_88) ;  /* 0x00000000007c8947 */ /* 0x000fea0003800000 */
.L_x_89:
        /* <DEDUP_REMOVED lines=31> */
.L_x_88:
[----:B------:R-:W-:-:S13]  /*2f10*/  ISETP.NE.AND P0, PT, R11, RZ, PT ;  /* 0x000000ff0b00720c */ /* 0x000fda0003f05270 */
[----:B------:R-:W-:Y:S05]  /*2f20*/  @!P0 EXIT ;  /* 0x000000000000894d */ /* 0x000fea0003800000 */
[----:B-123--:R-:W1:Y:S01]  /*2f30*/  LDC R13, c[0x0][0x390] ;  /* 0x0000e400ff0d7b82 */ /* 0x00ee620000000800 */
[----:B------:R-:W2:Y:S01]  /*2f40*/  LDCU.64 UR6, c[0x0][0x3b8] ;  /* 0x00007700ff0677ac */ /* 0x000ea20008000a00 */
[----:B------:R-:W-:-:S06]  /*2f50*/  UMOV UR4, URZ ;  /* 0x000000ff00047c82 */ /* 0x000fcc0008000000 */
[----:B------:R-:W3:Y:S02]  /*2f60*/  LDC.64 R6, c[0x0][0x3b0] ;  /* 0x0000ec00ff067b82 */ /* 0x000ee40000000a00 */
.L_x_93:
        /* <DEDUP_REMOVED lines=12> */
.L_x_63:
        /* <DEDUP_REMOVED lines=16> */
.L_x_97:
        /* <DEDUP_REMOVED lines=118> */
.L_x_96:
        /* <DEDUP_REMOVED lines=63> */
.L_x_98:
[----:B------:R-:W-:-:S13]  /*3c80*/  ISETP.NE.OR P0, PT, R8, R9, P0 ;  /* 0x000000090800720c */ /* 0x000fda0000705670 */
[----:B------:R-:W-:Y:S05]  /*3c90*/  @!P0 BRA `(.L_x_94) ;  /* 0x00000000007c8947 */ /* 0x000fea0003800000 */
.L_x_95:
        /* <DEDUP_REMOVED lines=31> */
.L_x_94:
[----:B------:R-:W-:-:S13]  /*3e90*/  ISETP.NE.AND P0, PT, R10, RZ, PT ;  /* 0x000000ff0a00720c */ /* 0x000fda0003f05270 */
[----:B------:R-:W-:Y:S05]  /*3ea0*/  @!P0 EXIT ;  /* 0x000000000000894d */ /* 0x000fea0003800000 */
[----:B-1-3--:R-:W1:Y:S01]  /*3eb0*/  LDC.64 R6, c[0x0][0x3b0] ;  /* 0x0000ec00ff067b82 */ /* 0x00ae620000000a00 */
[----:B------:R-:W-:-:S05]  /*3ec0*/  UMOV UR4, URZ ;  /* 0x000000ff00047c82 */ /* 0x000fca0008000000 */
.L_x_99:
        /* <DEDUP_REMOVED lines=12> */
.L_x_100:
        /* <DEDUP_REMOVED lines=15> */
.L_x_104:


//--------------------- .nv.shared.reserved.0     --------------------------
	.section	.nv.shared.reserved.0,"aw",@nobits
	.weak		__nv_reservedSMEM_offset_0_alias
	.size		__nv_reservedSMEM_offset_0_alias, 0, 64
	.other		__nv_reservedSMEM_offset_0_alias,@"STO_CUDA_RESERVED_SHARED STV_DEFAULT"
__nv_reservedSMEM_offset_0_alias:
	.zero		0
	.zero		64


//--------------------- .nv.constant0._Z20convolutionKernel_WBiiiiPfiiiS_S_S_iiiii --------------------------
	.section	.nv.constant0._Z20convolutionKernel_WBiiiiPfiiiS_S_S_iiiii,"a",@progbits
	.sectionflags	@""
	.align	4
.nv.constant0._Z20convolutionKernel_WBiiiiPfiiiS_S_S_iiiii:
	.zero		980


//--------------------- .nv.constant0._Z28convolutionBackwardKernel_dbiiiiPfS_i --------------------------
	.section	.nv.constant0._Z28convolutionBackwardKernel_dbiiiiPfS_i,"a",@progbits
	.sectionflags	@""
	.align	4
.nv.constant0._Z28convolutionBackwardKernel_dbiiiiPfS_i:
	.zero		932


//--------------------- .nv.constant0._Z28convolutionBackwardKernel_dwiiiiPfiiiS_S_iiiii --------------------------
	.section	.nv.constant0._Z28convolutionBackwardKernel_dwiiiiPfiiiS_S_iiiii,"a",@progbits
	.sectionflags	@""
	.align	4
.nv.constant0._Z28convolutionBackwardKernel_dwiiiiPfiiiS_S_iiiii:
	.zero		972


//--------------------- .nv.constant0._Z17convolutionKerneliiiiiiiPfS_S_iiiii --------------------------
	.section	.nv.constant0._Z17convolutionKerneliiiiiiiPfS_S_iiiii,"a",@progbits
	.sectionflags	@""
	.align	4
.nv.constant0._Z17convolutionKerneliiiiiiiPfS_S_iiiii:
	.zero		972


//--------------------- SYMBOLS --------------------------

	.type		.nv.reservedSmem.offset0,@object
	.size		.nv.reservedSmem.offset0,0x4
